	.headerflags	@"EF_CUDA_TEXMODE_UNIFIED EF_CUDA_64BIT_ADDRESS EF_CUDA_SM80 EF_CUDA_VIRTUAL_SM(EF_CUDA_SM80)"
	.elftype	@"ET_EXEC"


//--------------------- .nv.info                  --------------------------
	.section	.nv.info,"",@"SHT_CUDA_INFO"
	.align	4


	//----- nvinfo : EIATTR_REGCOUNT
	.align		4
        /*0000*/ 	.byte	0x04, 0x2f
        /*0002*/ 	.short	(.L_1 - .L_0)
	.align		4
.L_0:
        /*0004*/ 	.word	index@(candidate4)
        /*0008*/ 	.word	0x0000008a


	//----- nvinfo : EIATTR_MAX_STACK_SIZE
	.align		4
.L_1:
        /*000c*/ 	.byte	0x04, 0x23
        /*000e*/ 	.short	(.L_3 - .L_2)
	.align		4
.L_2:
        /*0010*/ 	.word	index@(candidate4)
        /*0014*/ 	.word	0x00000000


	//----- nvinfo : EIATTR_MIN_STACK_SIZE
	.align		4
.L_3:
        /*0018*/ 	.byte	0x04, 0x12
        /*001a*/ 	.short	(.L_5 - .L_4)
	.align		4
.L_4:
        /*001c*/ 	.word	index@(candidate4)
        /*0020*/ 	.word	0x00000000


	//----- nvinfo : EIATTR_FRAME_SIZE
	.align		4
.L_5:
        /*0024*/ 	.byte	0x04, 0x11
        /*0026*/ 	.short	(.L_7 - .L_6)
	.align		4
.L_6:
        /*0028*/ 	.word	index@(candidate4)
        /*002c*/ 	.word	0x00000000
.L_7:


//--------------------- .nv.info.candidate4       --------------------------
	.section	.nv.info.candidate4,"",@"SHT_CUDA_INFO"
	.align	4


	//----- nvinfo : EIATTR_CUDA_API_VERSION
	.align		4
        /*0000*/ 	.byte	0x04, 0x37
        /*0002*/ 	.short	(.L_9 - .L_8)
.L_8:
        /*0004*/ 	.word	0x00000075


	//----- nvinfo : EIATTR_SW2861232_WAR
	.align		4
.L_9:
        /*0008*/ 	.byte	0x01, 0x35
	.zero		2


	//----- nvinfo : EIATTR_PARAM_CBANK
	.align		4
        /*000c*/ 	.byte	0x04, 0x0a
        /*000e*/ 	.short	(.L_11 - .L_10)
	.align		4
.L_10:
        /*0010*/ 	.word	index@(.nv.constant0.candidate4)
        /*0014*/ 	.short	0x0160
        /*0016*/ 	.short	0x0018


	//----- nvinfo : EIATTR_CBANK_PARAM_SIZE
	.align		4
.L_11:
        /*0018*/ 	.byte	0x03, 0x19
        /*001a*/ 	.short	0x0018


	//----- nvinfo : EIATTR_KPARAM_INFO
	.align		4
        /*001c*/ 	.byte	0x04, 0x17
        /*001e*/ 	.short	(.L_13 - .L_12)
.L_12:
        /*0020*/ 	.word	0x00000000
        /*0024*/ 	.short	0x0002
        /*0026*/ 	.short	0x0010
        /*0028*/ 	.byte	0x00, 0xf0, 0x21, 0x00


	//----- nvinfo : EIATTR_KPARAM_INFO
	.align		4
.L_13:
        /*002c*/ 	.byte	0x04, 0x17
        /*002e*/ 	.short	(.L_15 - .L_14)
.L_14:
        /*0030*/ 	.word	0x00000000
        /*0034*/ 	.short	0x0001
        /*0036*/ 	.short	0x0008
        /*0038*/ 	.byte	0x00, 0xf0, 0x21, 0x00


	//----- nvinfo : EIATTR_KPARAM_INFO
	.align		4
.L_15:
        /*003c*/ 	.byte	0x04, 0x17
        /*003e*/ 	.short	(.L_17 - .L_16)
.L_16:
        /*0040*/ 	.word	0x00000000
        /*0044*/ 	.short	0x0000
        /*0046*/ 	.short	0x0000
        /*0048*/ 	.byte	0x00, 0xf0, 0x21, 0x00


	//----- nvinfo : EIATTR_MAXREG_COUNT
	.align		4
.L_17:
        /*004c*/ 	.byte	0x03, 0x1b
        /*004e*/ 	.short	0x00ff


	//----- nvinfo : EIATTR_EXIT_INSTR_OFFSETS
	.align		4
        /*0050*/ 	.byte	0x04, 0x1c
        /*0052*/ 	.short	(.L_19 - .L_18)


	//   ....[0]....
.L_18:
        /*0054*/ 	.word	0x00002470


	//----- nvinfo : EIATTR_MAX_THREADS
	.align		4
.L_19:
        /*0058*/ 	.byte	0x04, 0x05
        /*005a*/ 	.short	(.L_21 - .L_20)
.L_20:
        /*005c*/ 	.word	0x00000080
        /*0060*/ 	.word	0x00000001
        /*0064*/ 	.word	0x00000001


	//----- nvinfo : EIATTR_CRS_STACK_SIZE
	.align		4
.L_21:
        /*0068*/ 	.byte	0x04, 0x1e
        /*006a*/ 	.short	(.L_23 - .L_22)
.L_22:
        /*006c*/ 	.word	0x00000000
.L_23:


//--------------------- .nv.rel.action            --------------------------
	.section	.nv.rel.action,"",@"SHT_CUDA_RELOCINFO"
	.align	8
	.sectionentsize	8
        /*0000*/ 	.byte	0x4b, 0x00, 0x00, 0x00, 0x00, 0x00, 0x00, 0x00, 0x00, 0x02, 0x02, 0x08, 0x10, 0x0a, 0x2f, 0x22
        /* <DEDUP_REMOVED lines=13> */


//--------------------- .nv.constant0.candidate4  --------------------------
	.section	.nv.constant0.candidate4,"a",@progbits
	.align	4
.nv.constant0.candidate4:
	.zero		376


//--------------------- .text.candidate4          --------------------------
	.section	.text.candidate4,"ax",@progbits
	.sectionflags	@"SHF_BARRIERS=1"
	.sectioninfo	@"SHI_REGISTERS=138"
	.align	128
        .global         candidate4
        .type           candidate4,@function
        .size           candidate4,(.L_x_7 - candidate4)
        .other          candidate4,@"STO_CUDA_ENTRY STV_DEFAULT"
candidate4:
.text.candidate4:
[----:B------:R-:W-:-:S02]  /*0000*/  MOV R1, c[0x0][0x28] ;  /* 0x00000a0000017a02 */ /* 0x000fc40000000f00 */
[----:B------:R-:W0:Y:S01]  /*0010*/  S2R R0, SR_TID.X ;  /* 0x0000000000007919 */ /* 0x000e220000002100 */
[----:B------:R-:W-:Y:S01]  /*0020*/  HFMA2.MMA R12, -RZ, RZ, 0, 0 ;  /* 0x00000000ff0c7435 */ /* 0x000fe200000001ff */
[----:B------:R-:W-:Y:S01]  /*0030*/  MOV R113, 0x4 ;  /* 0x0000000400717802 */ /* 0x000fe20000000f00 */
[----:B------:R-:W-:Y:S01]  /*0040*/  HFMA2.MMA R127, -RZ, RZ, 0, 0 ;  /* 0x00000000ff7f7435 */ /* 0x000fe200000001ff */
[----:B------:R-:W1:Y:S01]  /*0050*/  S2R R13, SR_CTAID.X ;  /* 0x00000000000d7919 */ /* 0x000e620000002500 */
[----:B------:R-:W-:Y:S01]  /*0060*/  HFMA2.MMA R59, -RZ, RZ, 0, 0 ;  /* 0x00000000ff3b7435 */ /* 0x000fe200000001ff */
[----:B------:R-:W-:Y:S01]  /*0070*/  MOV R134, c[0x0][0x168] ;  /* 0x00005a0000867a02 */ /* 0x000fe20000000f00 */
[----:B------:R-:W-:Y:S01]  /*0080*/  HFMA2.MMA R55, -RZ, RZ, 0, 0 ;  /* 0x00000000ff377435 */ /* 0x000fe200000001ff */
[----:B------:R-:W-:Y:S01]  /*0090*/  MOV R135, c[0x0][0x16c] ;  /* 0x00005b0000877a02 */ /* 0x000fe20000000f00 */
[----:B------:R-:W-:Y:S01]  /*00a0*/  CS2R R128, SRZ ;  /* 0x0000000000807805 */ /* 0x000fe2000001ff00 */
[----:B------:R-:W-:Y:S01]  /*00b0*/  MOV R132, RZ ;  /* 0x000000ff00847202 */ /* 0x000fe20000000f00 */
[----:B------:R-:W-:Y:S01]  /*00c0*/  ULDC.64 UR4, c[0x0][0x118] ;  /* 0x0000460000047ab9 */ /* 0x000fe20000000a00 */
[----:B------:R-:W-:-:S02]  /*00d0*/  MOV R57, RZ ;  /* 0x000000ff00397202 */ /* 0x000fc40000000f00 */
[----:B------:R-:W-:Y:S01]  /*00e0*/  MOV R53, RZ ;  /* 0x000000ff00357202 */ /* 0x000fe20000000f00 */
[C---:B0-----:R-:W-:Y:S01]  /*00f0*/  IMAD.HI R19, R0.reuse, 0x51eb851f, RZ ;  /* 0x51eb851f00137827 */ /* 0x041fe200078e02ff */
[C---:B------:R-:W-:Y:S02]  /*0100*/  IADD3 R5, R0.reuse, 0x6, RZ ;  /* 0x0000000600057810 */ /* 0x040fe40007ffe0ff */
[C---:B------:R-:W-:Y:S01]  /*0110*/  IADD3 R9, R0.reuse, 0x2, RZ ;  /* 0x0000000200097810 */ /* 0x040fe20007ffe0ff */
[C---:B------:R-:W-:Y:S01]  /*0120*/  IMAD.HI R3, R0.reuse, 0x38e38e39, RZ ;  /* 0x38e38e3900037827 */ /* 0x040fe200078e02ff */
[----:B------:R-:W-:Y:S02]  /*0130*/  SHF.R.U32.HI R4, RZ, 0x1f, R19 ;  /* 0x0000001fff047819 */ /* 0x000fe40000011613 */
[----:B------:R-:W-:Y:S01]  /*0140*/  IADD3 R24, R0, 0x500, RZ ;  /* 0x0000050000187810 */ /* 0x000fe20007ffe0ff */
[----:B-1----:R-:W-:Y:S01]  /*0150*/  IMAD.HI R17, R13, -0x6db6db6d, R12 ;  /* 0x924924930d117827 */ /* 0x002fe200078e020c */
[----:B------:R-:W-:-:S02]  /*0160*/  SHF.R.U32.HI R6, RZ, 0x1f, R3 ;  /* 0x0000001fff067819 */ /* 0x000fc40000011603 */
[----:B------:R-:W-:Y:S01]  /*0170*/  LEA.HI.SX32 R19, R19, R4, 0x1d ;  /* 0x0000000413137211 */ /* 0x000fe200078feaff */
[C---:B------:R-:W-:Y:S01]  /*0180*/  IMAD.HI R11, R0.reuse, 0x66666667, RZ ;  /* 0x66666667000b7827 */ /* 0x040fe200078e02ff */
[----:B------:R-:W-:Y:S02]  /*0190*/  LEA.HI.SX32 R3, R3, R6, 0x1e ;  /* 0x0000000603037211 */ /* 0x000fe400078ff2ff */
[C---:B------:R-:W-:Y:S01]  /*01a0*/  IADD3 R4, R0.reuse, 0x8, RZ ;  /* 0x0000000800047810 */ /* 0x040fe20007ffe0ff */
[----:B------:R-:W-:Y:S01]  /*01b0*/  IMAD.HI R14, R5, 0x38e38e39, RZ ;  /* 0x38e38e39050e7827 */ /* 0x000fe200078e02ff */
[----:B------:R-:W-:Y:S02]  /*01c0*/  SHF.R.U32.HI R2, RZ, 0x1f, R17 ;  /* 0x0000001fff027819 */ /* 0x000fe40000011611 */
[----:B------:R-:W-:Y:S01]  /*01d0*/  IADD3 R6, R0, 0x4, RZ ;  /* 0x0000000400067810 */ /* 0x000fe20007ffe0ff */
[----:B------:R-:W-:Y:S01]  /*01e0*/  IMAD.HI R12, R4, 0x38e38e39, RZ ;  /* 0x38e38e39040c7827 */ /* 0x000fe200078e02ff */
[----:B------:R-:W-:-:S02]  /*01f0*/  LEA.HI.SX32 R17, R17, R2, 0x1e ;  /* 0x0000000211117211 */ /* 0x000fc400078ff2ff */
[----:B------:R-:W-:Y:S01]  /*0200*/  SHF.R.S32.HI R8, RZ, 0x1, R11 ;  /* 0x00000001ff087819 */ /* 0x000fe2000001140b */
[----:B------:R-:W-:Y:S01]  /*0210*/  IMAD.HI R10, R9, 0x38e38e39, RZ ;  /* 0x38e38e39090a7827 */ /* 0x000fe200078e02ff */
[----:B------:R-:W-:Y:S02]  /*0220*/  IADD3 R2, R0, 0xa, RZ ;  /* 0x0000000a00027810 */ /* 0x000fe40007ffe0ff */
[----:B------:R-:W-:Y:S01]  /*0230*/  SHF.R.U32.HI R21, RZ, 0x1f, R14 ;  /* 0x0000001fff157819 */ /* 0x000fe2000001160e */
[----:B------:R-:W-:Y:S01]  /*0240*/  IMAD.HI R15, R6, 0x38e38e39, RZ ;  /* 0x38e38e39060f7827 */ /* 0x000fe200078e02ff */
[----:B------:R-:W-:Y:S02]  /*0250*/  LEA.HI R11, R11, R8, RZ, 0x1 ;  /* 0x000000080b0b7211 */ /* 0x000fe400078f08ff */
[----:B------:R-:W-:Y:S01]  /*0260*/  SHF.R.U32.HI R23, RZ, 0x1f, R12 ;  /* 0x0000001fff177819 */ /* 0x000fe2000001160c */
[----:B------:R-:W-:Y:S01]  /*0270*/  IMAD.HI R16, R2, 0x38e38e39, RZ ;  /* 0x38e38e3902107827 */ /* 0x000fe200078e02ff */
[----:B------:R-:W-:-:S02]  /*0280*/  SHF.R.U32.HI R7, RZ, 0x1f, R10 ;  /* 0x0000001fff077819 */ /* 0x000fc4000001160a */
[----:B------:R-:W-:Y:S01]  /*0290*/  SHF.R.U32.HI R8, RZ, 0x1f, R15 ;  /* 0x0000001fff087819 */ /* 0x000fe2000001160f */
[----:B------:R-:W-:Y:S01]  /*02a0*/  IMAD.HI R24, R24, 0x38e38e39, RZ ;  /* 0x38e38e3918187827 */ /* 0x000fe200078e02ff */
[----:B------:R-:W-:Y:S02]  /*02b0*/  LEA.HI.SX32 R14, R14, R21, 0x1e ;  /* 0x000000150e0e7211 */ /* 0x000fe400078ff2ff */
[----:B------:R-:W-:Y:S02]  /*02c0*/  LEA.HI.SX32 R21, R12, R23, 0x1e ;  /* 0x000000170c157211 */ /* 0x000fe400078ff2ff */
[----:B------:R-:W-:Y:S02]  /*02d0*/  LEA.HI.SX32 R10, R10, R7, 0x1e ;  /* 0x000000070a0a7211 */ /* 0x000fe400078ff2ff */
[----:B------:R-:W-:Y:S02]  /*02e0*/  LEA.HI.SX32 R15, R15, R8, 0x1e ;  /* 0x000000080f0f7211 */ /* 0x000fe400078ff2ff */
[----:B------:R-:W-:Y:S01]  /*02f0*/  IADD3 R12, R0, 0xc, RZ ;  /* 0x0000000c000c7810 */ /* 0x000fe20007ffe0ff */
[----:B------:R-:W-:Y:S01]  /*0300*/  IMAD R9, R10, -0x12, R9 ;  /* 0xffffffee0a097824 */ /* 0x000fe200078e0209 */
[----:B------:R-:W-:-:S02]  /*0310*/  SHF.R.U32.HI R23, RZ, 0x1f, R16 ;  /* 0x0000001fff177819 */ /* 0x000fc40000011610 */
[----:B------:R-:W-:Y:S01]  /*0320*/  IADD3 R8, R0, 0xe, RZ ;  /* 0x0000000e00087810 */ /* 0x000fe20007ffe0ff */
[----:B------:R-:W-:Y:S01]  /*0330*/  IMAD.HI R27, R12, 0x38e38e39, RZ ;  /* 0x38e38e390c1b7827 */ /* 0x000fe200078e02ff */
[----:B------:R-:W-:Y:S02]  /*0340*/  IADD3 R7, R0, 0x10, RZ ;  /* 0x0000001000077810 */ /* 0x000fe40007ffe0ff */
[----:B------:R-:W-:Y:S01]  /*0350*/  LEA.HI.SX32 R23, R16, R23, 0x1e ;  /* 0x0000001710177211 */ /* 0x000fe200078ff2ff */
[----:B------:R-:W-:Y:S01]  /*0360*/  IMAD.HI R25, R8, 0x38e38e39, RZ ;  /* 0x38e38e3908197827 */ /* 0x000fe200078e02ff */
[----:B------:R-:W-:Y:S02]  /*0370*/  IADD3 R16, R0, 0x80, RZ ;  /* 0x0000008000107810 */ /* 0x000fe40007ffe0ff */
[----:B------:R-:W-:Y:S01]  /*0380*/  SHF.R.U32.HI R18, RZ, 0x1f, R27 ;  /* 0x0000001fff127819 */ /* 0x000fe2000001161b */
[----:B------:R-:W-:Y:S01]  /*0390*/  IMAD.HI R22, R7, 0x38e38e39, RZ ;  /* 0x38e38e3907167827 */ /* 0x000fe200078e02ff */
[----:B------:R-:W-:-:S02]  /*03a0*/  SHF.R.U32.HI R20, RZ, 0x1f, R25 ;  /* 0x0000001fff147819 */ /* 0x000fc40000011619 */
[----:B------:R-:W-:Y:S01]  /*03b0*/  IADD3 R26, R0, 0x980, RZ ;  /* 0x00000980001a7810 */ /* 0x000fe20007ffe0ff */
[----:B------:R-:W-:Y:S01]  /*03c0*/  IMAD.HI R16, R16, 0x38e38e39, RZ ;  /* 0x38e38e3910107827 */ /* 0x000fe200078e02ff */
[----:B------:R-:W-:Y:S02]  /*03d0*/  SHF.R.U32.HI R29, RZ, 0x1f, R22 ;  /* 0x0000001fff1d7819 */ /* 0x000fe40000011616 */
[----:B------:R-:W-:Y:S01]  /*03e0*/  SHF.R.U32.HI R31, RZ, 0x1f, R24 ;  /* 0x0000001fff1f7819 */ /* 0x000fe20000011618 */
[----:B------:R-:W-:Y:S01]  /*03f0*/  IMAD.HI R28, R26, 0x38e38e39, RZ ;  /* 0x38e38e391a1c7827 */ /* 0x000fe200078e02ff */
[----:B------:R-:W-:Y:S02]  /*0400*/  IADD3 R30, R0, 0xe00, RZ ;  /* 0x00000e00001e7810 */ /* 0x000fe40007ffe0ff */
[----:B------:R-:W-:Y:S01]  /*0410*/  LEA.HI.SX32 R27, R27, R18, 0x1e ;  /* 0x000000121b1b7211 */ /* 0x000fe200078ff2ff */
[----:B------:R-:W-:Y:S01]  /*0420*/  IMAD R23, R23, -0x12, R2 ;  /* 0xffffffee17177824 */ /* 0x000fe200078e0202 */
[----:B------:R-:W-:Y:S01]  /*0430*/  LEA.HI.SX32 R25, R25, R20, 0x1e ;  /* 0x0000001419197211 */ /* 0x000fe200078ff2ff */
[----:B------:R-:W-:Y:S01]  /*0440*/  IMAD R2, R3, -0x12, R0 ;  /* 0xffffffee03027824 */ /* 0x000fe200078e0200 */
[----:B------:R-:W-:-:S02]  /*0450*/  LEA.HI.SX32 R18, R22, R29, 0x1e ;  /* 0x0000001d16127211 */ /* 0x000fc400078ff2ff */
[----:B------:R-:W-:Y:S01]  /*0460*/  SHF.R.U32.HI R29, RZ, 0x1f, R16 ;  /* 0x0000001fff1d7819 */ /* 0x000fe20000011610 */
[----:B------:R-:W-:Y:S01]  /*0470*/  IMAD R2, R3, 0x900, R2 ;  /* 0x0000090003027824 */ /* 0x000fe200078e0202 */
[----:B------:R-:W-:Y:S01]  /*0480*/  LEA.HI.SX32 R22, R24, R31, 0x1e ;  /* 0x0000001f18167211 */ /* 0x000fe200078ff2ff */
[----:B------:R-:W-:Y:S01]  /*0490*/  IMAD.HI R31, R30, 0x38e38e39, RZ ;  /* 0x38e38e391e1f7827 */ /* 0x000fe200078e02ff */
[C---:B------:R-:W-:Y:S02]  /*04a0*/  IADD3 R20, R0.reuse, 0x100, RZ ;  /* 0x0000010000147810 */ /* 0x040fe40007ffe0ff */
[----:B------:R-:W-:Y:S01]  /*04b0*/  IADD3 R24, R0, 0x580, RZ ;  /* 0x0000058000187810 */ /* 0x000fe20007ffe0ff */
[----:B------:R-:W-:Y:S01]  /*04c0*/  IMAD R3, R22, 0x900, R9 ;  /* 0x0000090016037824 */ /* 0x000fe200078e0209 */
[----:B------:R-:W-:Y:S01]  /*04d0*/  IADD3 R30, R0, 0xa00, RZ ;  /* 0x00000a00001e7810 */ /* 0x000fe20007ffe0ff */
[----:B------:R-:W-:Y:S01]  /*04e0*/  IMAD.HI R20, R20, 0x38e38e39, RZ ;  /* 0x38e38e3914147827 */ /* 0x000fe200078e02ff */
[----:B------:R-:W-:-:S02]  /*04f0*/  LEA.HI.SX32 R16, R16, R29, 0x1e ;  /* 0x0000001d10107211 */ /* 0x000fc400078ff2ff */
[----:B------:R-:W-:Y:S01]  /*0500*/  SHF.R.U32.HI R29, RZ, 0x1f, R28 ;  /* 0x0000001fff1d7819 */ /* 0x000fe2000001161c */
[----:B------:R-:W-:Y:S01]  /*0510*/  IMAD.HI R26, R24, 0x38e38e39, RZ ;  /* 0x38e38e39181a7827 */ /* 0x000fe200078e02ff */
[----:B------:R-:W-:Y:S02]  /*0520*/  SHF.R.U32.HI R32, RZ, 0x1f, R31 ;  /* 0x0000001fff207819 */ /* 0x000fe4000001161f */
[----:B------:R-:W-:Y:S01]  /*0530*/  LEA.HI.SX32 R28, R28, R29, 0x1e ;  /* 0x0000001d1c1c7211 */ /* 0x000fe200078ff2ff */
[----:B------:R-:W-:Y:S01]  /*0540*/  IMAD.HI R30, R30, 0x38e38e39, RZ ;  /* 0x38e38e391e1e7827 */ /* 0x000fe200078e02ff */
[----:B------:R-:W-:Y:S02]  /*0550*/  LEA.HI.SX32 R24, R31, R32, 0x1e ;  /* 0x000000201f187211 */ /* 0x000fe400078ff2ff */
[----:B------:R-:W-:Y:S01]  /*0560*/  SHF.R.U32.HI R29, RZ, 0x1f, R20 ;  /* 0x0000001fff1d7819 */ /* 0x000fe20000011614 */
[----:B------:R-:W-:Y:S01]  /*0570*/  IMAD R25, R25, -0x12, R8 ;  /* 0xffffffee19197824 */ /* 0x000fe200078e0208 */
[----:B------:R-:W-:Y:S01]  /*0580*/  SHF.R.U32.HI R31, RZ, 0x1f, R26 ;  /* 0x0000001fff1f7819 */ /* 0x000fe2000001161a */
[----:B------:R-:W-:Y:S01]  /*0590*/  IMAD R18, R18, -0x12, R7 ;  /* 0xffffffee12127824 */ /* 0x000fe200078e0207 */
[----:B------:R-:W-:-:S02]  /*05a0*/  SHF.R.U32.HI R33, RZ, 0x1f, R30 ;  /* 0x0000001fff217819 */ /* 0x000fc4000001161e */
[----:B------:R-:W-:Y:S02]  /*05b0*/  LEA.HI.SX32 R20, R20, R29, 0x1e ;  /* 0x0000001d14147211 */ /* 0x000fe400078ff2ff */
[----:B------:R-:W-:Y:S02]  /*05c0*/  LEA.HI.SX32 R29, R26, R31, 0x1e ;  /* 0x0000001f1a1d7211 */ /* 0x000fe400078ff2ff */
[C---:B------:R-:W-:Y:S02]  /*05d0*/  IADD3 R32, R0.reuse, 0xe80, RZ ;  /* 0x00000e8000207810 */ /* 0x040fe40007ffe0ff */
[----:B------:R-:W-:Y:S02]  /*05e0*/  IADD3 R26, R0, 0x180, RZ ;  /* 0x00000180001a7810 */ /* 0x000fe40007ffe0ff */
[----:B------:R-:W-:Y:S01]  /*05f0*/  LEA.HI.SX32 R30, R30, R33, 0x1e ;  /* 0x000000211e1e7211 */ /* 0x000fe200078ff2ff */
[----:B------:R-:W-:Y:S01]  /*0600*/  IMAD.HI R119, R32, 0x38e38e39, RZ ;  /* 0x38e38e3920777827 */ /* 0x000fe200078e02ff */
[----:B------:R-:W-:-:S02]  /*0610*/  IADD3 R31, R0, 0x600, RZ ;  /* 0x00000600001f7810 */ /* 0x000fc40007ffe0ff */
[----:B------:R-:W-:Y:S01]  /*0620*/  IADD3 R33, R0, 0xa80, RZ ;  /* 0x00000a8000217810 */ /* 0x000fe20007ffe0ff */
[----:B------:R-:W-:Y:S01]  /*0630*/  IMAD.HI R26, R26, 0x38e38e39, RZ ;  /* 0x38e38e391a1a7827 */ /* 0x000fe200078e02ff */
[----:B------:R-:W-:Y:S02]  /*0640*/  IADD3 R35, R0, 0xf00, RZ ;  /* 0x00000f0000237810 */ /* 0x000fe40007ffe0ff */
[----:B------:R-:W-:Y:S01]  /*0650*/  SHF.R.U32.HI R36, RZ, 0x1f, R119 ;  /* 0x0000001fff247819 */ /* 0x000fe20000011677 */
[----:B------:R-:W-:Y:S01]  /*0660*/  IMAD.HI R32, R31, 0x38e38e39, RZ ;  /* 0x38e38e391f207827 */ /* 0x000fe200078e02ff */
[----:B------:R-:W-:Y:S02]  /*0670*/  SHF.R.U32.HI R31, RZ, 0x1f, R26 ;  /* 0x0000001fff1f7819 */ /* 0x000fe4000001161a */
[----:B------:R-:W-:Y:S01]  /*0680*/  LEA.HI.SX32 R119, R119, R36, 0x1e ;  /* 0x0000002477777211 */ /* 0x000fe200078ff2ff */
[----:B------:R-:W-:Y:S01]  /*0690*/  IMAD.HI R34, R33, 0x38e38e39, RZ ;  /* 0x38e38e3921227827 */ /* 0x000fe200078e02ff */
[----:B------:R-:W-:-:S02]  /*06a0*/  SHF.R.U32.HI R33, RZ, 0x1f, R32 ;  /* 0x0000001fff217819 */ /* 0x000fc40000011620 */
[----:B------:R-:W-:Y:S01]  /*06b0*/  LEA.HI.SX32 R26, R26, R31, 0x1e ;  /* 0x0000001f1a1a7211 */ /* 0x000fe200078ff2ff */
[----:B------:R-:W-:Y:S01]  /*06c0*/  IMAD.HI R120, R35, 0x38e38e39, RZ ;  /* 0x38e38e3923787827 */ /* 0x000fe200078e02ff */
[----:B------:R-:W-:Y:S02]  /*06d0*/  SHF.R.U32.HI R35, RZ, 0x1f, R34 ;  /* 0x0000001fff237819 */ /* 0x000fe40000011622 */
[----:B------:R-:W-:Y:S02]  /*06e0*/  LEA.HI.SX32 R31, R32, R33, 0x1e ;  /* 0x00000021201f7211 */ /* 0x000fe400078ff2ff */
[----:B------:R-:W-:Y:S02]  /*06f0*/  LEA.HI.SX32 R32, R34, R35, 0x1e ;  /* 0x0000002322207211 */ /* 0x000fe400078ff2ff */
[C---:B------:R-:W-:Y:S02]  /*0700*/  IADD3 R33, R0.reuse, 0x200, RZ ;  /* 0x0000020000217810 */ /* 0x040fe40007ffe0ff */
[----:B------:R-:W-:-:S02]  /*0710*/  IADD3 R35, R0, 0x680, RZ ;  /* 0x0000068000237810 */ /* 0x000fc40007ffe0ff */
[----:B------:R-:W-:Y:S01]  /*0720*/  SHF.R.U32.HI R37, RZ, 0x1f, R120 ;  /* 0x0000001fff257819 */ /* 0x000fe20000011678 */
[----:B------:R-:W-:Y:S01]  /*0730*/  IMAD.HI R33, R33, 0x38e38e39, RZ ;  /* 0x38e38e3921217827 */ /* 0x000fe200078e02ff */
[C---:B------:R-:W-:Y:S02]  /*0740*/  IADD3 R36, R0.reuse, 0xb00, RZ ;  /* 0x00000b0000247810 */ /* 0x040fe40007ffe0ff */
[----:B------:R-:W-:Y:S01]  /*0750*/  IADD3 R34, R0, 0x280, RZ ;  /* 0x0000028000227810 */ /* 0x000fe20007ffe0ff */
[----:B------:R-:W-:Y:S01]  /*0760*/  IMAD.HI R35, R35, 0x38e38e39, RZ ;  /* 0x38e38e3923237827 */ /* 0x000fe200078e02ff */
[----:B------:R-:W-:Y:S02]  /*0770*/  LEA.HI.SX32 R120, R120, R37, 0x1e ;  /* 0x0000002578787211 */ /* 0x000fe400078ff2ff */
[----:B------:R-:W-:Y:S01]  /*0780*/  IADD3 R38, R0, 0xf80, RZ ;  /* 0x00000f8000267810 */ /* 0x000fe20007ffe0ff */
[----:B------:R-:W-:Y:S01]  /*0790*/  IMAD.HI R37, R36, 0x38e38e39, RZ ;  /* 0x38e38e3924257827 */ /* 0x000fe200078e02ff */
[----:B------:R-:W-:-:S02]  /*07a0*/  SHF.R.U32.HI R36, RZ, 0x1f, R35 ;  /* 0x0000001fff247819 */ /* 0x000fc40000011623 */
[----:B------:R-:W-:Y:S01]  /*07b0*/  IADD3 R39, R0, 0xb80, RZ ;  /* 0x00000b8000277810 */ /* 0x000fe20007ffe0ff */
[----:B------:R-:W-:Y:S01]  /*07c0*/  IMAD.HI R82, R34, 0x38e38e39, RZ ;  /* 0x38e38e3922527827 */ /* 0x000fe200078e02ff */
[----:B------:R-:W-:Y:S02]  /*07d0*/  SHF.R.U32.HI R34, RZ, 0x1f, R33 ;  /* 0x0000001fff227819 */ /* 0x000fe40000011621 */
[----:B------:R-:W-:Y:S01]  /*07e0*/  IADD3 R45, R0, 0x1180, RZ ;  /* 0x00001180002d7810 */ /* 0x000fe20007ffe0ff */
[----:B------:R-:W-:Y:S01]  /*07f0*/  IMAD.HI R121, R38, 0x38e38e39, RZ ;  /* 0x38e38e3926797827 */ /* 0x000fe200078e02ff */
[----:B------:R-:W-:Y:S02]  /*0800*/  SHF.R.U32.HI R38, RZ, 0x1f, R37 ;  /* 0x0000001fff267819 */ /* 0x000fe40000011625 */
[----:B------:R-:W-:Y:S01]  /*0810*/  LEA.HI.SX32 R33, R33, R34, 0x1e ;  /* 0x0000002221217211 */ /* 0x000fe200078ff2ff */
[----:B------:R-:W-:Y:S01]  /*0820*/  IMAD.HI R81, R39, 0x38e38e39, RZ ;  /* 0x38e38e3927517827 */ /* 0x000fe200078e02ff */
[----:B------:R-:W-:-:S02]  /*0830*/  LEA.HI.SX32 R34, R35, R36, 0x1e ;  /* 0x0000002423227211 */ /* 0x000fc400078ff2ff */
[----:B------:R-:W-:Y:S01]  /*0840*/  LEA.HI.SX32 R35, R37, R38, 0x1e ;  /* 0x0000002625237211 */ /* 0x000fe200078ff2ff */
[----:B------:R-:W-:Y:S01]  /*0850*/  IMAD.HI R45, R45, 0x38e38e39, RZ ;  /* 0x38e38e392d2d7827 */ /* 0x000fe200078e02ff */
[C---:B------:R-:W-:Y:S02]  /*0860*/  IADD3 R38, R0.reuse, 0x700, RZ ;  /* 0x0000070000267810 */ /* 0x040fe40007ffe0ff */
[----:B------:R-:W-:Y:S02]  /*0870*/  IADD3 R36, R0, 0x300, RZ ;  /* 0x0000030000247810 */ /* 0x000fe40007ffe0ff */
[----:B------:R-:W-:Y:S01]  /*0880*/  SHF.R.U32.HI R40, RZ, 0x1f, R121 ;  /* 0x0000001fff287819 */ /* 0x000fe20000011679 */
[----:B------:R-:W-:Y:S01]  /*0890*/  IMAD.HI R38, R38, 0x38e38e39, RZ ;  /* 0x38e38e3926267827 */ /* 0x000fe200078e02ff */
[----:B------:R-:W-:Y:S02]  /*08a0*/  SHF.R.U32.HI R37, RZ, 0x1f, R82 ;  /* 0x0000001fff257819 */ /* 0x000fe40000011652 */
[----:B------:R-:W-:Y:S01]  /*08b0*/  IADD3 R39, R0, 0x780, RZ ;  /* 0x0000078000277810 */ /* 0x000fe20007ffe0ff */
[----:B------:R-:W-:Y:S01]  /*08c0*/  IMAD.HI R36, R36, 0x38e38e39, RZ ;  /* 0x38e38e3924247827 */ /* 0x000fe200078e02ff */
[----:B------:R-:W-:-:S02]  /*08d0*/  LEA.HI.SX32 R121, R121, R40, 0x1e ;  /* 0x0000002879797211 */ /* 0x000fc400078ff2ff */
[----:B------:R-:W-:Y:S01]  /*08e0*/  IADD3 R40, R0, 0x1000, RZ ;  /* 0x0000100000287810 */ /* 0x000fe20007ffe0ff */
[----:B------:R-:W-:Y:S01]  /*08f0*/  IMAD.HI R39, R39, 0x38e38e39, RZ ;  /* 0x38e38e3927277827 */ /* 0x000fe200078e02ff */
[----:B------:R-:W-:Y:S02]  /*0900*/  LEA.HI.SX32 R82, R82, R37, 0x1e ;  /* 0x0000002552527211 */ /* 0x000fe400078ff2ff */
[----:B------:R-:W-:Y:S01]  /*0910*/  SHF.R.U32.HI R37, RZ, 0x1f, R38 ;  /* 0x0000001fff257819 */ /* 0x000fe20000011626 */
[----:B------:R-:W-:Y:S01]  /*0920*/  IMAD.HI R122, R40, 0x38e38e39, RZ ;  /* 0x38e38e39287a7827 */ /* 0x000fe200078e02ff */
[----:B------:R-:W-:Y:S02]  /*0930*/  SHF.R.U32.HI R85, RZ, 0x1f, R36 ;  /* 0x0000001fff557819 */ /* 0x000fe40000011624 */
[----:B------:R-:W-:Y:S01]  /*0940*/  LEA.HI.SX32 R80, R38, R37, 0x1e ;  /* 0x0000002526507211 */ /* 0x000fe200078ff2ff */
[----:B------:R-:W-:Y:S01]  /*0950*/  IMAD R82, R82, 0x900, R23 ;  /* 0x0000090052527824 */ /* 0x000fe200078e0217 */
[----:B------:R-:W-:-:S02]  /*0960*/  SHF.R.U32.HI R40, RZ, 0x1f, R81 ;  /* 0x0000001fff287819 */ /* 0x000fc40000011651 */
[----:B------:R-:W-:Y:S01]  /*0970*/  SHF.R.U32.HI R38, RZ, 0x1f, R39 ;  /* 0x0000001fff267819 */ /* 0x000fe20000011627 */
[----:B------:R-:W-:Y:S01]  /*0980*/  IMAD R80, R80, 0x900, R23 ;  /* 0x0000090050507824 */ /* 0x000fe200078e0217 */
[----:B------:R-:W-:Y:S02]  /*0990*/  IADD3 R37, R0, 0xc00, RZ ;  /* 0x00000c0000257810 */ /* 0x000fe40007ffe0ff */
[----:B------:R-:W-:Y:S02]  /*09a0*/  LEA.HI.SX32 R85, R36, R85, 0x1e ;  /* 0x0000005524557211 */ /* 0x000fe400078ff2ff */
[----:B------:R-:W-:Y:S02]  /*09b0*/  IADD3 R36, R0, 0x380, RZ ;  /* 0x0000038000247810 */ /* 0x000fe40007ffe0ff */
[----:B------:R-:W-:Y:S02]  /*09c0*/  SHF.R.U32.HI R41, RZ, 0x1f, R122 ;  /* 0x0000001fff297819 */ /* 0x000fe4000001167a */
[----:B------:R-:W-:Y:S01]  /*09d0*/  LEA.HI.SX32 R81, R81, R40, 0x1e ;  /* 0x0000002851517211 */ /* 0x000fe200078ff2ff */
[----:B------:R-:W-:Y:S01]  /*09e0*/  IMAD.HI R36, R36, 0x38e38e39, RZ ;  /* 0x38e38e3924247827 */ /* 0x000fe200078e02ff */
[----:B------:R-:W-:-:S02]  /*09f0*/  LEA.HI.SX32 R83, R39, R38, 0x1e ;  /* 0x0000002627537211 */ /* 0x000fc400078ff2ff */
[C---:B------:R-:W-:Y:S01]  /*0a00*/  IADD3 R40, R0.reuse, 0x1080, RZ ;  /* 0x0000108000287810 */ /* 0x040fe20007ffe0ff */
        /* <DEDUP_REMOVED lines=8> */
[----:B------:R-:W-:Y:S01]  /*0a90*/  SHF.R.U32.HI R44, RZ, 0x1f, R43 ;  /* 0x0000001fff2c7819 */ /* 0x000fe2000001162b */
[----:B------:R-:W-:Y:S01]  /*0aa0*/  IMAD.HI R42, R41, 0x38e38e39, RZ ;  /* 0x38e38e39292a7827 */ /* 0x000fe200078e02ff */
[----:B------:R-:W-:Y:S02]  /*0ab0*/  LEA.HI.SX32 R41, R39, R40, 0x1e ;  /* 0x0000002827297211 */ /* 0x000fe400078ff2ff */
[----:B------:R-:W-:Y:S01]  /*0ac0*/  SHF.R.U32.HI R39, RZ, 0x1f, R38 ;  /* 0x0000001fff277819 */ /* 0x000fe20000011626 */
[--C-:B------:R-:W-:Y:S01]  /*0ad0*/  IMAD R81, R81, 0x900, R23.reuse ;  /* 0x0000090051517824 */ /* 0x100fe200078e0217 */
[----:B------:R-:W-:Y:S01]  /*0ae0*/  LEA.HI.SX32 R108, R36, R37, 0x1e ;  /* 0x00000025246c7211 */ /* 0x000fe200078ff2ff */
[----:B------:R-:W-:Y:S01]  /*0af0*/  IMAD R122, R122, 0x900, R23 ;  /* 0x000009007a7a7824 */ /* 0x000fe200078e0217 */
[----:B------:R-:W-:Y:S02]  /*0b00*/  IADD3 R37, R0, 0x880, RZ ;  /* 0x0000088000257810 */ /* 0x000fe40007ffe0ff */
[----:B------:R-:W-:Y:S01]  /*0b10*/  LEA.HI.SX32 R123, R43, R44, 0x1e ;  /* 0x0000002c2b7b7211 */ /* 0x000fe200078ff2ff */
[----:B------:R-:W-:Y:S01]  /*0b20*/  IMAD R108, R108, 0x900, R25 ;  /* 0x000009006c6c7824 */ /* 0x000fe200078e0219 */
[----:B------:R-:W-:-:S02]  /*0b30*/  SHF.R.U32.HI R43, RZ, 0x1f, R42 ;  /* 0x0000001fff2b7819 */ /* 0x000fc4000001162a */
[----:B------:R-:W-:Y:S02]  /*0b40*/  IADD3 R40, R0, 0x1100, RZ ;  /* 0x0000110000287810 */ /* 0x000fe40007ffe0ff */
[----:B------:R-:W-:Y:S01]  /*0b50*/  LEA.HI.SX32 R106, R38, R39, 0x1e ;  /* 0x00000027266a7211 */ /* 0x000fe200078ff2ff */
        /* <DEDUP_REMOVED lines=11> */
[----:B------:R-:W-:Y:S01]  /*0c10*/  LEA.HI.SX32 R44, R43, R44, 0x1e ;  /* 0x0000002c2b2c7211 */ /* 0x000fe200078ff2ff */
[----:B------:R-:W-:Y:S01]  /*0c20*/  IMAD R38, R21, -0x12, R4 ;  /* 0xffffffee15267824 */ /* 0x000fe200078e0204 */
[----:B------:R-:W-:Y:S01]  /*0c30*/  SHF.R.U32.HI R37, RZ, 0x1f, R36 ;  /* 0x0000001fff257819 */ /* 0x000fe20000011624 */
[----:B------:R-:W-:Y:S01]  /*0c40*/  IMAD R4, R19, -0x19, R0 ;  /* 0xffffffe713047824 */ /* 0x000fe200078e0200 */
[----:B------:R-:W-:Y:S01]  /*0c50*/  SHF.R.U32.HI R43, RZ, 0x1f, R40 ;  /* 0x0000001fff2b7819 */ /* 0x000fe20000011628 */
[----:B------:R-:W-:Y:S01]  /*0c60*/  IMAD R21, R11, -0x5, R0 ;  /* 0xfffffffb0b157824 */ /* 0x000fe200078e0200 */
[----:B------:R-:W-:Y:S01]  /*0c70*/  LEA.HI.SX32 R111, R36, R37, 0x1e ;  /* 0x00000025246f7211 */ /* 0x000fe200078ff2ff */
[----:B------:R-:W-:Y:S01]  /*0c80*/  IMAD.HI R10, R4, 0x66666667, RZ ;  /* 0x66666667040a7827 */ /* 0x000fe200078e02ff */
[----:B------:R-:W-:-:S02]  /*0c90*/  LEA.HI.SX32 R43, R40, R43, 0x1e ;  /* 0x0000002b282b7211 */ /* 0x000fc400078ff2ff */
[----:B------:R-:W-:Y:S01]  /*0ca0*/  LEA.HI.SX32 R125, R45, R46, 0x1e ;  /* 0x0000002e2d7d7211 */ /* 0x000fe200078ff2ff */
[----:B------:R-:W-:Y:S01]  /*0cb0*/  IMAD R36, R15, -0x12, R6 ;  /* 0xffffffee0f247824 */ /* 0x000fe200078e0206 */
[----:B------:R-:W-:Y:S01]  /*0cc0*/  SHF.R.S32.HI R15, RZ, 0x1, R10 ;  /* 0x00000001ff0f7819 */ /* 0x000fe2000001140a */
[----:B------:R-:W-:Y:S02]  /*0cd0*/  IMAD R6, R16, 0x900, R9 ;  /* 0x0000090010067824 */ /* 0x000fe400078e0209 */
[----:B------:R-:W-:Y:S01]  /*0ce0*/  IMAD R37, R14, -0x12, R5 ;  /* 0xffffffee0e257824 */ /* 0x000fe200078e0205 */
[----:B------:R-:W-:Y:S01]  /*0cf0*/  LEA.HI R16, R10, R15, RZ, 0x1 ;  /* 0x0000000f0a107211 */ /* 0x000fe200078f08ff */
[--C-:B------:R-:W-:Y:S02]  /*0d00*/  IMAD R4, R28, 0x900, R9.reuse ;  /* 0x000009001c047824 */ /* 0x100fe400078e0209 */
[----:B------:R-:W-:Y:S02]  /*0d10*/  IMAD R5, R24, 0x900, R9 ;  /* 0x0000090018057824 */ /* 0x000fe400078e0209 */
[----:B------:R-:W-:-:S02]  /*0d20*/  IMAD R9, R20, 0x900, R36 ;  /* 0x0000090014097824 */ /* 0x000fc400078e0224 */
[----:B------:R-:W-:Y:S02]  /*0d30*/  IMAD R40, R27, -0x12, R12 ;  /* 0xffffffee1b287824 */ /* 0x000fe400078e020c */
[C---:B------:R-:W-:Y:S02]  /*0d40*/  IMAD R20, R17.reuse, -0x7, R13 ;  /* 0xfffffff911147824 */ /* 0x040fe400078e020d */
[----:B------:R-:W-:Y:S01]  /*0d50*/  IMAD R27, R16, 0x1c, R21 ;  /* 0x0000001c101b7824 */ /* 0x000fe200078e0215 */
[----:B------:R-:W-:Y:S01]  /*0d60*/  LEA R16, R17, R16, 0x2 ;  /* 0x0000001011107211 */ /* 0x000fe200078e10ff */
[--C-:B------:R-:W-:Y:S01]  /*0d70*/  IMAD R7, R29, 0x900, R36.reuse ;  /* 0x000009001d077824 */ /* 0x100fe200078e0224 */
[----:B------:R-:W-:Y:S01]  /*0d80*/  LEA R21, R20, R21, 0x2 ;  /* 0x0000001514157211 */ /* 0x000fe200078e10ff */
[--C-:B------:R-:W-:Y:S01]  /*0d90*/  IMAD R8, R30, 0x900, R36.reuse ;  /* 0x000009001e087824 */ /* 0x100fe200078e0224 */
[----:B------:R-:W-:Y:S01]  /*0da0*/  LEA R20, R20, R27, 0x2 ;  /* 0x0000001b14147211 */ /* 0x000fe200078e10ff */
[----:B------:R-:W-:Y:S01]  /*0db0*/  IMAD R119, R119, 0x900, R36 ;  /* 0x0000090077777824 */ /* 0x000fe200078e0224 */
[----:B------:R-:W-:Y:S01]  /*0dc0*/  ISETP.GE.AND P0, PT, R21, 0x1, PT ;  /* 0x000000011500780c */ /* 0x000fe20003f06270 */
[----:B------:R-:W-:-:S02]  /*0dd0*/  IMAD R10, R31, 0x900, R37 ;  /* 0x000009001f0a7824 */ /* 0x000fc400078e0225 */
[----:B------:R-:W-:Y:S01]  /*0de0*/  IMAD R20, R19, 0x310, R20 ;  /* 0x0000031013147824 */ /* 0x000fe200078e0214 */
[----:B------:R-:W-:Y:S01]  /*0df0*/  ISETP.LT.OR P0, PT, R16, 0x1, !P0 ;  /* 0x000000011000780c */ /* 0x000fe20004701670 */
[--C-:B------:R-:W-:Y:S02]  /*0e00*/  IMAD R11, R32, 0x900, R37.reuse ;  /* 0x00000900200b7824 */ /* 0x100fe400078e0225 */
[----:B------:R-:W-:Y:S02]  /*0e10*/  IMAD R20, R17, 0x70, R20 ;  /* 0x0000007011147824 */ /* 0x000fe400078e0214 */
[----:B------:R-:W-:Y:S02]  /*0e20*/  IMAD R120, R120, 0x900, R37 ;  /* 0x0000090078787824 */ /* 0x000fe400078e0225 */
[----:B------:R-:W-:-:S04]  /*0e30*/  IMAD.WIDE R112, R20, R113, c[0x0][0x160] ;  /* 0x0000580014707625 */ /* 0x000fc800078e0271 */
[----:B------:R-:W-:Y:S01]  /*0e40*/  IMAD R12, R26, 0x900, R37 ;  /* 0x000009001a0c7824 */ /* 0x000fe200078e0225 */
[----:B------:R-:W-:Y:S01]  /*0e50*/  IADD3 R115, P1, R112, -0x74, RZ ;  /* 0xffffff8c70737810 */ /* 0x000fe20007f3e0ff */
[--C-:B------:R-:W-:Y:S02]  /*0e60*/  IMAD R13, R34, 0x900, R38.reuse ;  /* 0x00000900220d7824 */ /* 0x100fe400078e0226 */
[--C-:B------:R-:W-:Y:S01]  /*0e70*/  IMAD R14, R35, 0x900, R38.reuse ;  /* 0x00000900230e7824 */ /* 0x100fe200078e0226 */
[----:B------:R-:W-:Y:S01]  /*0e80*/  IADD3.X R112, R113, -0x1, RZ, P1, !PT ;  /* 0xffffffff71707810 */ /* 0x000fe20000ffe4ff */
[----:B------:R-:W-:Y:S01]  /*0e90*/  HFMA2.MMA R113, -RZ, RZ, 0, 0 ;  /* 0x00000000ff717435 */ /* 0x000fe200000001ff */
[--C-:B------:R-:W-:Y:S02]  /*0ea0*/  IMAD R121, R121, 0x900, R38.reuse ;  /* 0x0000090079797824 */ /* 0x100fe400078e0226 */
[----:B------:R-:W-:Y:S02]  /*0eb0*/  IMAD R15, R33, 0x900, R38 ;  /* 0x00000900210f7824 */ /* 0x000fe400078e0226 */
[----:B------:R-:W-:-:S02]  /*0ec0*/  IMAD R83, R83, 0x900, R40 ;  /* 0x0000090053537824 */ /* 0x000fc400078e0228 */
[--C-:B------:R-:W-:Y:S02]  /*0ed0*/  IMAD R84, R41, 0x900, R40.reuse ;  /* 0x0000090029547824 */ /* 0x100fe400078e0228 */
[--C-:B------:R-:W-:Y:S02]  /*0ee0*/  IMAD R123, R123, 0x900, R40.reuse ;  /* 0x000009007b7b7824 */ /* 0x100fe400078e0228 */
[----:B------:R-:W-:Y:S02]  /*0ef0*/  IMAD R85, R85, 0x900, R40 ;  /* 0x0000090055557824 */ /* 0x000fe400078e0228 */
[--C-:B------:R-:W-:Y:S02]  /*0f00*/  IMAD R106, R106, 0x900, R25.reuse ;  /* 0x000009006a6a7824 */ /* 0x100fe400078e0219 */
[--C-:B------:R-:W-:Y:S02]  /*0f10*/  IMAD R107, R42, 0x900, R25.reuse ;  /* 0x000009002a6b7824 */ /* 0x100fe400078e0219 */
[----:B------:R-:W-:-:S02]  /*0f20*/  IMAD R124, R44, 0x900, R25 ;  /* 0x000009002c7c7824 */ /* 0x000fc400078e0219 */
[--C-:B------:R-:W-:Y:S02]  /*0f30*/  IMAD R109, R39, 0x900, R18.reuse ;  /* 0x00000900276d7824 */ /* 0x100fe400078e0212 */
[--C-:B------:R-:W-:Y:S02]  /*0f40*/  IMAD R110, R43, 0x900, R18.reuse ;  /* 0x000009002b6e7824 */ /* 0x100fe400078e0212 */
[--C-:B------:R-:W-:Y:S02]  /*0f50*/  IMAD R125, R125, 0x900, R18.reuse ;  /* 0x000009007d7d7824 */ /* 0x100fe400078e0212 */
[----:B------:R-:W-:-:S02]  /*0f60*/  IMAD R111, R111, 0x900, R18 ;  /* 0x000009006f6f7824 */ /* 0x000fc400078e0212 */
.L_x_5:
[----:B------:R-:W-:Y:S06]  /*0f70*/  BAR.SYNC 0x0 ;  /* 0x0000000000007b1d */ /* 0x000fec0000000000 */
[----:B------:R-:W-:Y:S01]  /*0f80*/  ISETP.GT.AND P1, PT, R0, 0x31, PT ;  /* 0x000000310000780c */ /* 0x000fe20003f24270 */
[----:B------:R-:W-:-:S12]  /*0f90*/  BSSY B0, `(.L_x_0) ;  /* 0x000000a000007945 */ /* 0x000fd80003800000 */
[----:B------:R-:W-:Y:S05]  /*0fa0*/  @P1 BRA `(.L_x_1) ;  /* 0x0000008000001947 */ /* 0x000fea0003800000 */
[----:B------:R-:W-:Y:S01]  /*0fb0*/  BSSY B1, `(.L_x_2) ;  /* 0x0000006000017945 */ /* 0x000fe20003800000 */
[----:B------:R-:W-:Y:S01]  /*0fc0*/  HFMA2.MMA R17, -RZ, RZ, 0, 0 ;  /* 0x00000000ff117435 */ /* 0x000fe200000001ff */
[----:B------:R-:W-:Y:S05]  /*0fd0*/  @P0 BRA `(.L_x_3) ;  /* 0x0000003000000947 */ /* 0x000fea0003800000 */
[----:B------:R-:W-:Y:S02]  /*0fe0*/  MOV R17, R112 ;  /* 0x0000007000117202 */ /* 0x000fe40000000f00 */
[----:B------:R-:W-:-:S05]  /*0ff0*/  MOV R16, R115 ;  /* 0x0000007300107202 */ /* 0x000fca0000000f00 */
[----:B------:R0:W5:Y:S02]  /*1000*/  LDG.E.CONSTANT R17, [R16.64] ;  /* 0x0000000410117981 */ /* 0x000164000c1e9900 */
.L_x_3:
[----:B------:R-:W-:Y:S05]  /*1010*/  BSYNC B1 ;  /* 0x0000000000017941 */ /* 0x000fea0003800000 */
.L_x_2:
[----:B-----5:R1:W-:Y:S02]  /*1020*/  STS [R0.X4], R17 ;  /* 0x0000001100007388 */ /* 0x0203e40000004800 */
.L_x_1:
[----:B------:R-:W-:Y:S05]  /*1030*/  BSYNC B0 ;  /* 0x0000000000007941 */ /* 0x000fea0003800000 */
.L_x_0:
[----:B------:R-:W-:-:S04]  /*1040*/  IMAD.WIDE R20, R9, 0x4, R134 ;  /* 0x0000000409147825 */ /* 0x000fc800078e0286 */
[--C-:B01----:R-:W-:Y:S01]  /*1050*/  IMAD.WIDE R16, R2, 0x4, R134.reuse ;  /* 0x0000000402107825 */ /* 0x103fe200078e0286 */
[----:B------:R0:W2:Y:S03]  /*1060*/  LDG.E.CONSTANT R47, [R20.64] ;  /* 0x00000004142f7981 */ /* 0x0000a6000c1e9900 */
[--C-:B------:R-:W-:Y:S01]  /*1070*/  IMAD.WIDE R18, R6, 0x4, R134.reuse ;  /* 0x0000000406127825 */ /* 0x100fe200078e0286 */
[----:B------:R1:W3:Y:S03]  /*1080*/  LDG.E.CONSTANT R41, [R16.64] ;  /* 0x0000000410297981 */ /* 0x0002e6000c1e9900 */
[--C-:B------:R-:W-:Y:S01]  /*1090*/  IMAD.WIDE R22, R12, 0x4, R134.reuse ;  /* 0x000000040c167825 */ /* 0x100fe200078e0286 */
[----:B------:R1:W4:Y:S03]  /*10a0*/  LDG.E.CONSTANT R37, [R16.64+0x90000] ;  /* 0x0900000410257981 */ /* 0x000326000c1e9900 */
[--C-:B------:R-:W-:Y:S01]  /*10b0*/  IMAD.WIDE R24, R15, 0x4, R134.reuse ;  /* 0x000000040f187825 */ /* 0x100fe200078e0286 */
[----:B------:R1:W5:Y:S03]  /*10c0*/  LDG.E.CONSTANT R39, [R16.64+0x120000] ;  /* 0x1200000410277981 */ /* 0x000366000c1e9900 */
[--C-:B------:R-:W-:Y:S01]  /*10d0*/  IMAD.WIDE R28, R82, 0x4, R134.reuse ;  /* 0x00000004521c7825 */ /* 0x100fe200078e0286 */
[----:B------:R1:W5:Y:S03]  /*10e0*/  LDG.E.CONSTANT R43, [R16.64+0x1b0000] ;  /* 0x1b000004102b7981 */ /* 0x000366000c1e9900 */
[--C-:B------:R-:W-:Y:S01]  /*10f0*/  IMAD.WIDE R30, R85, 0x4, R134.reuse ;  /* 0x00000004551e7825 */ /* 0x100fe200078e0286 */
[----:B------:R0:W5:Y:S03]  /*1100*/  LDG.E.CONSTANT R45, [R18.64] ;  /* 0x00000004122d7981 */ /* 0x000166000c1e9900 */
[--C-:B------:R-:W-:Y:S01]  /*1110*/  IMAD.WIDE R32, R108, 0x4, R134.reuse ;  /* 0x000000046c207825 */ /* 0x100fe200078e0286 */
[----:B------:R0:W5:Y:S03]  /*1120*/  LDG.E.CONSTANT R49, [R22.64] ;  /* 0x0000000416317981 */ /* 0x000166000c1e9900 */
[--C-:B------:R-:W-:Y:S01]  /*1130*/  IMAD.WIDE R34, R111, 0x4, R134.reuse ;  /* 0x000000046f227825 */ /* 0x100fe200078e0286 */
[----:B------:R1:W5:Y:S03]  /*1140*/  LDG.E.CONSTANT R51, [R24.64] ;  /* 0x0000000418337981 */ /* 0x000366000c1e9900 */
[--C-:B------:R-:W-:Y:S01]  /*1150*/  IMAD.WIDE R26, R3, 0x4, R134.reuse ;  /* 0x00000004031a7825 */ /* 0x100fe200078e0286 */
[----:B------:R1:W5:Y:S03]  /*1160*/  LDG.E.CONSTANT R61, [R28.64] ;  /* 0x000000041c3d7981 */ /* 0x000366000c1e9900 */
[--C-:B0-----:R-:W-:Y:S01]  /*1170*/  IMAD.WIDE R20, R13, 0x4, R134.reuse ;  /* 0x000000040d147825 */ /* 0x101fe200078e0286 */
[----:B------:R0:W5:Y:S03]  /*1180*/  LDG.E.CONSTANT R63, [R30.64] ;  /* 0x000000041e3f7981 */ /* 0x000166000c1e9900 */
[--C-:B-1----:R-:W-:Y:S01]  /*1190*/  IMAD.WIDE R16, R7, 0x4, R134.reuse ;  /* 0x0000000407107825 */ /* 0x102fe200078e0286 */
[----:B------:R1:W5:Y:S03]  /*11a0*/  LDG.E.CONSTANT R65, [R32.64] ;  /* 0x0000000420417981 */ /* 0x000366000c1e9900 */
        /* <DEDUP_REMOVED lines=10> */
[--C-:B------:R-:W-:Y:S01]  /*1250*/  IMAD.WIDE R30, R4, 0x4, R134.reuse ;  /* 0x00000004041e7825 */ /* 0x100fe200078e0286 */
        /* <DEDUP_REMOVED lines=20> */
[----:B------:R-:W5:Y:S03]  /*13a0*/  LDG.E.CONSTANT R23, [R22.64] ;  /* 0x0000000416177981 */ /* 0x000f66000c1e9900 */
[--C-:B0-----:R-:W-:Y:S01]  /*13b0*/  IMAD.WIDE R32, R121, 0x4, R134.reuse ;  /* 0x0000000479207825 */ /* 0x101fe200078e0286 */
[----:B------:R-:W5:Y:S03]  /*13c0*/  LDG.E.CONSTANT R25, [R24.64] ;  /* 0x0000000418197981 */ /* 0x000f66000c1e9900 */
[--C-:B------:R-:W-:Y:S01]  /*13d0*/  IMAD.WIDE R34, R122, 0x4, R134.reuse ;  /* 0x000000047a227825 */ /* 0x100fe200078e0286 */
[----:B------:R-:W5:Y:S03]  /*13e0*/  LDG.E.CONSTANT R27, [R26.64] ;  /* 0x000000041a1b7981 */ /* 0x000f66000c1e9900 */
[--C-:B-1----:R-:W-:Y:S01]  /*13f0*/  IMAD.WIDE R20, R125, 0x4, R134.reuse ;  /* 0x000000047d147825 */ /* 0x102fe200078e0286 */
[----:B------:R-:W5:Y:S03]  /*1400*/  LDG.E.CONSTANT R29, [R28.64] ;  /* 0x000000041c1d7981 */ /* 0x000f66000c1e9900 */
[--C-:B------:R-:W-:Y:S01]  /*1410*/  IMAD.WIDE R16, R123, 0x4, R134.reuse ;  /* 0x000000047b107825 */ /* 0x100fe200078e0286 */
[----:B------:R-:W5:Y:S03]  /*1420*/  LDG.E.CONSTANT R31, [R30.64] ;  /* 0x000000041e1f7981 */ /* 0x000f66000c1e9900 */
[----:B------:R-:W-:Y:S01]  /*1430*/  IMAD.WIDE R18, R124, 0x4, R134 ;  /* 0x000000047c127825 */ /* 0x000fe200078e0286 */
[----:B------:R-:W5:Y:S04]  /*1440*/  LDG.E.CONSTANT R33, [R32.64] ;  /* 0x0000000420217981 */ /* 0x000f68000c1e9900 */
[----:B------:R-:W5:Y:S04]  /*1450*/  LDG.E.CONSTANT R35, [R34.64] ;  /* 0x0000000422237981 */ /* 0x000f68000c1e9900 */
[----:B------:R-:W5:Y:S04]  /*1460*/  LDG.E.CONSTANT R103, [R16.64] ;  /* 0x0000000410677981 */ /* 0x000f68000c1e9900 */
[----:B------:R-:W5:Y:S04]  /*1470*/  LDG.E.CONSTANT R105, [R18.64] ;  /* 0x0000000412697981 */ /* 0x000f68000c1e9900 */
[----:B------:R-:W5:Y:S01]  /*1480*/  LDG.E.CONSTANT R21, [R20.64] ;  /* 0x0000000414157981 */ /* 0x000f62000c1e9900 */
[----:B------:R-:W-:-:S02]  /*1490*/  SHF.R.U32.HI R126, RZ, 0x1, R0 ;  /* 0x00000001ff7e7819 */ /* 0x000fc40000011600 */
[----:B------:R-:W-:-:S03]  /*14a0*/  SHF.L.U32 R114, R0, 0x3, RZ ;  /* 0x0000000300727819 */ /* 0x000fc600000006ff */
[----:B------:R-:W-:Y:S01]  /*14b0*/  IMAD R126, R126, 0x90, RZ ;  /* 0x000000907e7e7824 */ /* 0x000fe200078e02ff */
[----:B------:R-:W-:Y:S01]  /*14c0*/  LOP3.LUT R114, R114, 0x8, RZ, 0xc0, !PT ;  /* 0x0000000872727812 */ /* 0x000fe200078ec0ff */
[----:B--2---:R-:W-:Y:S04]  /*14d0*/  STS [R0.X4+0x4c8], R47 ;  /* 0x0004c82f00007388 */ /* 0x004fe80000004800 */
[----:B---3--:R-:W-:Y:S04]  /*14e0*/  STS [R0.X4+0xc8], R41 ;  /* 0x0000c82900007388 */ /* 0x008fe80000004800 */
[----:B----4-:R-:W-:Y:S04]  /*14f0*/  STS [R0.X4+0x12c8], R37 ;  /* 0x0012c82500007388 */ /* 0x010fe80000004800 */
[----:B-----5:R-:W-:Y:S04]  /*1500*/  STS [R0.X4+0x24c8], R39 ;  /* 0x0024c82700007388 */ /* 0x020fe80000004800 */
[----:B------:R-:W-:Y:S04]  /*1510*/  STS [R0.X4+0x36c8], R43 ;  /* 0x0036c82b00007388 */ /* 0x000fe80000004800 */
        /* <DEDUP_REMOVED lines=31> */
[----:B------:R-:W-:Y:S06]  /*1710*/  BAR.SYNC 0x0 ;  /* 0x0000000000007b1d */ /* 0x000fec0000000000 */
[----:B------:R-:W-:Y:S04]  /*1720*/  LDS.64 R48, [R126+0xc8] ;  /* 0x0000c8007e307984 */ /* 0x000fe80000000a00 */
[----:B------:R-:W0:Y:S04]  /*1730*/  LDS.64 R86, [R114] ;  /* 0x0000000072567984 */ /* 0x000e280000000a00 */
[----:B------:R-:W1:Y:S04]  /*1740*/  LDS.64 R88, [R114+0x28] ;  /* 0x0000280072587984 */ /* 0x000e680000000a00 */
[----:B------:R-:W-:Y:S04]  /*1750*/  LDS R131, [R114+0x14] ;  /* 0x0000140072837984 */ /* 0x000fe80000000800 */
[----:B------:R-:W2:Y:S04]  /*1760*/  LDS.128 R16, [R126+0xd0] ;  /* 0x0000d0007e107984 */ /* 0x000ea80000000c00 */
[----:B------:R-:W3:Y:S04]  /*1770*/  LDS R130, [R114+0x3c] ;  /* 0x00003c0072827984 */ /* 0x000ee80000000800 */
[----:B------:R-:W4:Y:S04]  /*1780*/  LDS.64 R50, [R126+0x24c8] ;  /* 0x0024c8007e327984 */ /* 0x000f280000000a00 */
[----:B------:R-:W5:Y:S04]  /*1790*/  LDS.128 R20, [R126+0xe0] ;  /* 0x0000e0007e147984 */ /* 0x000f680000000c00 */
[----:B------:R-:W0:Y:S04]  /*17a0*/  LDS.64 R90, [R114+0x50] ;  /* 0x00005000725a7984 */ /* 0x000e280000000a00 */
[----:B------:R-:W0:Y:S04]  /*17b0*/  LDS.128 R24, [R126+0x24d0] ;  /* 0x0024d0007e187984 */ /* 0x000e280000000c00 */
[----:B------:R-:W0:Y:S04]  /*17c0*/  LDS R116, [R114+0x64] ;  /* 0x0000640072747984 */ /* 0x000e280000000800 */
[----:B------:R-:W0:Y:S04]  /*17d0*/  LDS R117, [R114+0x8c] ;  /* 0x00008c0072757984 */ /* 0x000e280000000800 */
[----:B------:R-:W2:Y:S04]  /*17e0*/  LDS.128 R28, [R126+0x24e0] ;  /* 0x0024e0007e1c7984 */ /* 0x000ea80000000c00 */
[----:B------:R-:W-:Y:S04]  /*17f0*/  LDS.64 R92, [R114+0x78] ;  /* 0x00007800725c7984 */ /* 0x000fe80000000a00 */
[----:B------:R-:W5:Y:S04]  /*1800*/  LDS.128 R32, [R126+0xf0] ;  /* 0x0000f0007e207984 */ /* 0x000f680000000c00 */
[----:B------:R-:W5:Y:S04]  /*1810*/  LDS.64 R94, [R114+0xa0] ;  /* 0x0000a000725e7984 */ /* 0x000f680000000a00 */
[----:B------:R-:W5:Y:S04]  /*1820*/  LDS.128 R36, [R126+0x100] ;  /* 0x000100007e247984 */ /* 0x000f680000000c00 */
[----:B------:R-:W5:Y:S04]  /*1830*/  LDS R118, [R114+0xb4] ;  /* 0x0000b40072767984 */ /* 0x000f680000000800 */
[----:B------:R-:W5:Y:S04]  /*1840*/  LDS.128 R40, [R126+0x24f0] ;  /* 0x0024f0007e287984 */ /* 0x000f680000000c00 */
[----:B------:R-:W5:Y:S04]  /*1850*/  LDS.128 R44, [R126+0x2500] ;  /* 0x002500007e2c7984 */ /* 0x000f680000000c00 */
[----:B------:R-:W5:Y:S04]  /*1860*/  LDS.64 R96, [R114+0x18] ;  /* 0x0000180072607984 */ /* 0x000f680000000a00 */
[----:B------:R-:W5:Y:S01]  /*1870*/  LDS.64 R98, [R114+0x40] ;  /* 0x0000400072627984 */ /* 0x000f620000000a00 */
[----:B0-----:R-:W-:-:S02]  /*1880*/  FFMA R52, R48, R86, R55 ;  /* 0x0000005630347223 */ /* 0x001fc40000000037 */
[----:B-1----:R-:W-:Y:S01]  /*1890*/  FFMA R48, R48, R88, R59 ;  /* 0x0000005830307223 */ /* 0x002fe2000000003b */
[----:B------:R-:W0:Y:S01]  /*18a0*/  LDS.64 R100, [R114+0x68] ;  /* 0x0000680072647984 */ /* 0x000e220000000a00 */
[C---:B--2---:R-:W-:Y:S02]  /*18b0*/  FFMA R55, R17.reuse, R131, R52 ;  /* 0x0000008311377223 */ /* 0x044fe40000000034 */
[----:B---3--:R-:W-:Y:S01]  /*18c0*/  FFMA R17, R17, R130, R48 ;  /* 0x0000008211117223 */ /* 0x008fe20000000030 */
[----:B------:R-:W1:Y:S01]  /*18d0*/  LDS.64 R102, [R114+0x90] ;  /* 0x0000900072667984 */ /* 0x000e620000000a00 */
[----:B----4-:R-:W-:Y:S02]  /*18e0*/  FFMA R48, R86, R50, R53 ;  /* 0x0000003256307223 */ /* 0x010fe40000000035 */
[----:B------:R-:W-:Y:S01]  /*18f0*/  FFMA R50, R50, R88, R57 ;  /* 0x0000005832327223 */ /* 0x000fe20000000039 */
[----:B------:R-:W2:Y:S01]  /*1900*/  LDS.64 R104, [R114+0xb8] ;  /* 0x0000b80072687984 */ /* 0x000ea20000000a00 */
[----:B-----5:R-:W-:-:S02]  /*1910*/  FFMA R55, R88, R20, R55 ;  /* 0x0000001458377223 */ /* 0x020fc40000000037 */
[----:B------:R-:W-:Y:S01]  /*1920*/  FFMA R52, R20, R90, R17 ;  /* 0x0000005a14347223 */ /* 0x000fe20000000011 */
[----:B------:R-:W-:Y:S01]  /*1930*/  LDS.128 R56, [R126+0x120] ;  /* 0x000120007e387984 */ /* 0x000fe20000000c00 */
[----:B------:R-:W-:Y:S02]  /*1940*/  FFMA R17, R131, R25, R48 ;  /* 0x0000001983117223 */ /* 0x000fe40000000030 */
[----:B------:R-:W-:Y:S01]  /*1950*/  FFMA R53, R25, R130, R50 ;  /* 0x0000008219357223 */ /* 0x000fe20000000032 */
[----:B------:R-:W-:Y:S01]  /*1960*/  LDS R20, [R114+0x30] ;  /* 0x0000300072147984 */ /* 0x000fe20000000800 */
[-C--:B------:R-:W-:Y:S02]  /*1970*/  FFMA R55, R116, R23.reuse, R55 ;  /* 0x0000001774377223 */ /* 0x080fe40000000037 */
[----:B------:R-:W-:Y:S01]  /*1980*/  FFMA R23, R117, R23, R52 ;  /* 0x0000001775177223 */ /* 0x000fe20000000034 */
[----:B------:R-:W3:Y:S01]  /*1990*/  LDS R25, [R114+0x8] ;  /* 0x0000080072197984 */ /* 0x000ee20000000800 */
[----:B------:R-:W-:-:S02]  /*19a0*/  FFMA R17, R88, R28, R17 ;  /* 0x0000001c58117223 */ /* 0x000fc40000000011 */
[----:B------:R-:W-:Y:S01]  /*19b0*/  FFMA R28, R28, R90, R53 ;  /* 0x0000005a1c1c7223 */ /* 0x000fe20000000035 */
[----:B------:R-:W-:Y:S01]  /*19c0*/  LDS.128 R64, [R126+0x130] ;  /* 0x000130007e407984 */ /* 0x000fe20000000c00 */
[C---:B------:R-:W-:Y:S02]  /*19d0*/  FFMA R48, R34.reuse, R92, R55 ;  /* 0x0000005c22307223 */ /* 0x040fe40000000037 */
[----:B------:R-:W-:Y:S01]  /*19e0*/  FFMA R23, R34, R94, R23 ;  /* 0x0000005e22177223 */ /* 0x000fe20000000017 */
[----:B------:R-:W-:Y:S01]  /*19f0*/  LDS.128 R52, [R126+0x2510] ;  /* 0x002510007e347984 */ /* 0x000fe20000000c00 */
[-C--:B------:R-:W-:Y:S02]  /*1a00*/  FFMA R17, R116, R31.reuse, R17 ;  /* 0x0000001f74117223 */ /* 0x080fe40000000011 */
[C---:B------:R-:W-:Y:S01]  /*1a10*/  FFMA R31, R117.reuse, R31, R28 ;  /* 0x0000001f751f7223 */ /* 0x040fe2000000001c */
[----:B------:R-:W-:Y:S01]  /*1a20*/  LDS.128 R72, [R126+0x140] ;  /* 0x000140007e487984 */ /* 0x000fe20000000c00 */
[----:B------:R-:W-:-:S02]  /*1a30*/  FFMA R48, R117, R37, R48 ;  /* 0x0000002575307223 */ /* 0x000fc40000000030 */
[----:B------:R-:W-:Y:S01]  /*1a40*/  FFMA R34, R37, R118, R23 ;  /* 0x0000007625227223 */ /* 0x000fe20000000017 */
[----:B------:R-:W-:Y:S01]  /*1a50*/  LDS.128 R60, [R126+0x2520] ;  /* 0x002520007e3c7984 */ /* 0x000fe20000000c00 */
[----:B------:R-:W-:Y:S02]  /*1a60*/  FFMA R28, R92, R42, R17 ;  /* 0x0000002a5c1c7223 */ /* 0x000fe40000000011 */
[----:B------:R-:W-:Y:S01]  /*1a70*/  FFMA R31, R42, R94, R31 ;  /* 0x0000005e2a1f7223 */ /* 0x000fe2000000001f */
[----:B------:R-:W-:Y:S01]  /*1a80*/  LDS.128 R68, [R126+0x2530] ;  /* 0x002530007e447984 */ /* 0x000fe20000000c00 */
[C---:B------:R-:W-:Y:S02]  /*1a90*/  FFMA R17, R49.reuse, R87, R48 ;  /* 0x0000005731117223 */ /* 0x040fe40000000030 */
[----:B------:R-:W-:Y:S01]  /*1aa0*/  FFMA R49, R49, R89, R34 ;  /* 0x0000005931317223 */ /* 0x000fe20000000022 */
[----:B------:R-:W-:Y:S01]  /*1ab0*/  LDS.128 R76, [R126+0x2540] ;  /* 0x002540007e4c7984 */ /* 0x000fe20000000c00 */
[----:B------:R-:W-:-:S02]  /*1ac0*/  FFMA R28, R117, R45, R28 ;  /* 0x0000002d751c7223 */ /* 0x000fc4000000001c */
[----:B------:R-:W-:Y:S02]  /*1ad0*/  FFMA R34, R45, R118, R31 ;  /* 0x000000762d227223 */ /* 0x000fe4000000001f */
[-C--:B------:R-:W-:Y:S02]  /*1ae0*/  FFMA R42, R96, R18.reuse, R17 ;  /* 0x00000012602a7223 */ /* 0x080fe40000000011 */
[----:B------:R-:W-:Y:S02]  /*1af0*/  FFMA R18, R98, R18, R49 ;  /* 0x0000001262127223 */ /* 0x000fe40000000031 */
[----:B------:R-:W-:Y:S02]  /*1b00*/  FFMA R17, R87, R51, R28 ;  /* 0x0000003357117223 */ /* 0x000fe4000000001c */
[-C--:B------:R-:W-:Y:S02]  /*1b10*/  FFMA R51, R51, R89.reuse, R34 ;  /* 0x0000005933337223 */ /* 0x080fe40000000022 */
[----:B------:R-:W-:-:S02]  /*1b20*/  FFMA R23, R21, R89, R42 ;  /* 0x0000005915177223 */ /* 0x000fc4000000002a */
[----:B------:R-:W-:Y:S02]  /*1b30*/  FFMA R21, R21, R91, R18 ;  /* 0x0000005b15157223 */ /* 0x000fe40000000012 */
[-C--:B------:R-:W-:Y:S02]  /*1b40*/  FFMA R18, R96, R26.reuse, R17 ;  /* 0x0000001a60127223 */ /* 0x080fe40000000011 */
[----:B------:R-:W-:Y:S02]  /*1b50*/  FFMA R26, R98, R26, R51 ;  /* 0x0000001a621a7223 */ /* 0x000fe40000000033 */
[----:B------:R-:W4:Y:S01]  /*1b60*/  LDS.128 R48, [R126+0x110] ;  /* 0x000110007e307984 */ /* 0x000f220000000c00 */
[----:B------:R-:W-:Y:S02]  /*1b70*/  FFMA R17, R29, R89, R18 ;  /* 0x000000591d117223 */ /* 0x000fe40000000012 */
[-C--:B0-----:R-:W-:Y:S02]  /*1b80*/  FFMA R28, R100, R32.reuse, R23 ;  /* 0x00000020641c7223 */ /* 0x081fe40000000017 */
[----:B-1----:R-:W-:-:S02]  /*1b90*/  FFMA R32, R102, R32, R21 ;  /* 0x0000002066207223 */ /* 0x002fc40000000015 */
[----:B------:R-:W-:Y:S02]  /*1ba0*/  FFMA R18, R100, R40, R17 ;  /* 0x0000002864127223 */ /* 0x000fe40000000011 */
[C---:B------:R-:W-:Y:S02]  /*1bb0*/  FFMA R21, R35.reuse, R93, R28 ;  /* 0x0000005d23157223 */ /* 0x040fe4000000001c */
[----:B------:R-:W-:Y:S02]  /*1bc0*/  FFMA R35, R35, R95, R32 ;  /* 0x0000005f23237223 */ /* 0x000fe40000000020 */
[----:B------:R-:W-:Y:S02]  /*1bd0*/  FFMA R29, R29, R91, R26 ;  /* 0x0000005b1d1d7223 */ /* 0x000fe4000000001a */
[----:B------:R-:W-:Y:S02]  /*1be0*/  FFMA R17, R43, R93, R18 ;  /* 0x0000005d2b117223 */ /* 0x000fe40000000012 */
[----:B------:R-:W-:-:S02]  /*1bf0*/  FFMA R21, R102, R38, R21 ;  /* 0x0000002666157223 */ /* 0x000fc40000000015 */
[----:B--2---:R-:W-:Y:S02]  /*1c00*/  FFMA R35, R104, R38, R35 ;  /* 0x0000002668237223 */ /* 0x004fe40000000023 */
[C---:B------:R-:W-:Y:S02]  /*1c10*/  FFMA R40, R102.reuse, R40, R29 ;  /* 0x0000002866287223 */ /* 0x040fe4000000001d */
[----:B------:R-:W-:Y:S02]  /*1c20*/  FFMA R17, R102, R46, R17 ;  /* 0x0000002e66117223 */ /* 0x000fe40000000011 */
[-C--:B---3--:R-:W-:Y:S02]  /*1c30*/  FFMA R18, R25, R16.reuse, R21 ;  /* 0x0000001019127223 */ /* 0x088fe40000000015 */
[----:B------:R-:W-:Y:S02]  /*1c40*/  FFMA R26, R20, R16, R35 ;  /* 0x00000010141a7223 */ /* 0x000fe40000000023 */
[----:B------:R-:W-:-:S02]  /*1c50*/  FFMA R43, R43, R95, R40 ;  /* 0x0000005f2b2b7223 */ /* 0x000fc40000000028 */
[----:B------:R-:W-:Y:S02]  /*1c60*/  FFMA R16, R25, R24, R17 ;  /* 0x0000001819107223 */ /* 0x000fe40000000011 */
[----:B------:R-:W-:Y:S02]  /*1c70*/  FFMA R43, R104, R46, R43 ;  /* 0x0000002e682b7223 */ /* 0x000fe4000000002b */
[-C--:B------:R-:W-:Y:S02]  /*1c80*/  FFMA R23, R27, R97.reuse, R16 ;  /* 0x000000611b177223 */ /* 0x080fe40000000010 */
[----:B------:R-:W-:Y:S02]  /*1c90*/  FFMA R24, R20, R24, R43 ;  /* 0x0000001814187223 */ /* 0x000fe4000000002b */
[----:B----4-:R-:W-:Y:S02]  /*1ca0*/  FFMA R16, R86, R48, R127 ;  /* 0x0000003056107223 */ /* 0x010fe4000000007f */
[----:B------:R-:W-:-:S02]  /*1cb0*/  FFMA R21, R19, R97, R18 ;  /* 0x0000006113157223 */ /* 0x000fc40000000012 */
[----:B------:R-:W-:Y:S02]  /*1cc0*/  FFMA R29, R19, R99, R26 ;  /* 0x00000063131d7223 */ /* 0x000fe4000000001a */
[----:B------:R-:W-:Y:S02]  /*1cd0*/  FFMA R19, R131, R51, R16 ;  /* 0x0000003383137223 */ /* 0x000fe40000000010 */
[----:B------:R-:W-:Y:S01]  /*1ce0*/  FFMA R27, R27, R99, R24 ;  /* 0x000000631b1b7223 */ /* 0x000fe20000000018 */
[----:B------:R-:W0:Y:S01]  /*1cf0*/  LDS.64 R16, [R126+0x150] ;  /* 0x000150007e107984 */ /* 0x000e220000000a00 */
[C---:B------:R-:W-:Y:S02]  /*1d00*/  FFMA R24, R88.reuse, R58, R19 ;  /* 0x0000003a58187223 */ /* 0x040fe40000000013 */
[----:B------:R-:W-:Y:S01]  /*1d10*/  FFMA R48, R88, R48, R129 ;  /* 0x0000003058307223 */ /* 0x000fe20000000081 */
[----:B------:R-:W1:Y:S01]  /*1d20*/  LDS.64 R18, [R126+0x2550] ;  /* 0x002550007e127984 */ /* 0x000e620000000a00 */
[----:B------:R-:W-:-:S02]  /*1d30*/  FFMA R31, R116, R65, R24 ;  /* 0x00000041741f7223 */ /* 0x000fc40000000018 */
[-C--:B------:R-:W-:Y:S02]  /*1d40*/  FFMA R86, R86, R52.reuse, R128 ;  /* 0x0000003456567223 */ /* 0x080fe40000000080 */
[----:B------:R-:W-:Y:S02]  /*1d50*/  FFMA R52, R88, R52, R132 ;  /* 0x0000003458347223 */ /* 0x000fe40000000084 */
[----:B------:R-:W-:Y:S02]  /*1d60*/  FFMA R24, R92, R72, R31 ;  /* 0x000000485c187223 */ /* 0x000fe4000000001f */
[C---:B------:R-:W-:Y:S01]  /*1d70*/  FFMA R51, R130.reuse, R51, R48 ;  /* 0x0000003382337223 */ /* 0x040fe20000000030 */
[----:B------:R-:W2:Y:S01]  /*1d80*/  LDS R31, [R114+0x58] ;  /* 0x00005800721f7984 */ /* 0x000ea20000000800 */
[-C--:B------:R-:W-:Y:S02]  /*1d90*/  FFMA R131, R131, R55.reuse, R86 ;  /* 0x0000003783837223 */ /* 0x080fe40000000056 */
[----:B------:R-:W-:-:S02]  /*1da0*/  FFMA R55, R130, R55, R52 ;  /* 0x0000003782377223 */ /* 0x000fc40000000034 */
[----:B------:R-:W-:Y:S02]  /*1db0*/  FFMA R24, R117, R75, R24 ;  /* 0x0000004b75187223 */ /* 0x000fe40000000018 */
[----:B------:R-:W-:Y:S02]  /*1dc0*/  FFMA R58, R90, R58, R51 ;  /* 0x0000003a5a3a7223 */ /* 0x000fe40000000033 */
[-C--:B------:R-:W-:Y:S02]  /*1dd0*/  FFMA R131, R88, R62.reuse, R131 ;  /* 0x0000003e58837223 */ /* 0x080fe40000000083 */
[----:B------:R-:W-:Y:S02]  /*1de0*/  FFMA R62, R90, R62, R55 ;  /* 0x0000003e5a3e7223 */ /* 0x000fe40000000037 */
[----:B------:R-:W-:Y:S02]  /*1df0*/  FFMA R35, R49, R87, R24 ;  /* 0x0000005731237223 */ /* 0x000fe40000000018 */
[----:B------:R-:W-:-:S02]  /*1e00*/  FFMA R65, R117, R65, R58 ;  /* 0x0000004175417223 */ /* 0x000fc4000000003a */
[-C--:B------:R-:W-:Y:S02]  /*1e10*/  FFMA R131, R116, R69.reuse, R131 ;  /* 0x0000004574837223 */ /* 0x080fe40000000083 */
[----:B------:R-:W-:Y:S02]  /*1e20*/  FFMA R69, R117, R69, R62 ;  /* 0x0000004575457223 */ /* 0x000fe4000000003e */
[----:B------:R-:W-:Y:S02]  /*1e30*/  FFMA R24, R96, R56, R35 ;  /* 0x0000003860187223 */ /* 0x000fe40000000023 */
[----:B------:R-:W-:Y:S01]  /*1e40*/  FFMA R65, R94, R72, R65 ;  /* 0x000000485e417223 */ /* 0x000fe20000000041 */
[----:B------:R-:W3:Y:S01]  /*1e50*/  LDS R35, [R114+0x80] ;  /* 0x0000800072237984 */ /* 0x000ee20000000800 */
[-C--:B------:R-:W-:Y:S02]  /*1e60*/  FFMA R92, R92, R76.reuse, R131 ;  /* 0x0000004c5c5c7223 */ /* 0x080fe40000000083 */
[----:B------:R-:W-:-:S02]  /*1e70*/  FFMA R69, R94, R76, R69 ;  /* 0x0000004c5e457223 */ /* 0x000fc40000000045 */
[----:B------:R-:W-:Y:S02]  /*1e80*/  FFMA R37, R89, R59, R24 ;  /* 0x0000003b59257223 */ /* 0x000fe40000000018 */
[C---:B------:R-:W-:Y:S02]  /*1e90*/  FFMA R26, R118.reuse, R75, R65 ;  /* 0x0000004b761a7223 */ /* 0x040fe40000000041 */
[-C--:B------:R-:W-:Y:S02]  /*1ea0*/  FFMA R92, R117, R79.reuse, R92 ;  /* 0x0000004f755c7223 */ /* 0x080fe4000000005c */
[----:B------:R-:W-:Y:S02]  /*1eb0*/  FFMA R118, R118, R79, R69 ;  /* 0x0000004f76767223 */ /* 0x000fe40000000045 */
[----:B------:R-:W-:Y:S02]  /*1ec0*/  FFMA R87, R53, R87, R92 ;  /* 0x0000005735577223 */ /* 0x000fe4000000005c */
[----:B------:R-:W-:-:S02]  /*1ed0*/  FFMA R24, R100, R66, R37 ;  /* 0x0000004264187223 */ /* 0x000fc40000000025 */
[-C--:B------:R-:W-:Y:S01]  /*1ee0*/  FFMA R49, R49, R89.reuse, R26 ;  /* 0x0000005931317223 */ /* 0x080fe2000000001a */
[----:B------:R-:W4:Y:S01]  /*1ef0*/  LDS R37, [R114+0xa8] ;  /* 0x0000a80072257984 */ /* 0x000f220000000800 */
[----:B------:R-:W-:Y:S02]  /*1f00*/  FFMA R53, R53, R89, R118 ;  /* 0x0000005935357223 */ /* 0x000fe40000000076 */
[----:B------:R-:W-:Y:S02]  /*1f10*/  FFMA R96, R96, R60, R87 ;  /* 0x0000003c60607223 */ /* 0x000fe40000000057 */
[C---:B------:R-:W-:Y:S02]  /*1f20*/  FFMA R56, R98.reuse, R56, R49 ;  /* 0x0000003862387223 */ /* 0x040fe40000000031 */
[----:B------:R-:W-:Y:S02]  /*1f30*/  FFMA R60, R98, R60, R53 ;  /* 0x0000003c623c7223 */ /* 0x000fe40000000035 */
[----:B------:R-:W-:-:S02]  /*1f40*/  FFMA R89, R89, R63, R96 ;  /* 0x0000003f59597223 */ /* 0x000fc40000000060 */
[C---:B------:R-:W-:Y:S02]  /*1f50*/  FFMA R59, R91.reuse, R59, R56 ;  /* 0x0000003b5b3b7223 */ /* 0x040fe40000000038 */
[----:B------:R-:W-:Y:S02]  /*1f60*/  FFMA R63, R91, R63, R60 ;  /* 0x0000003f5b3f7223 */ /* 0x000fe4000000003c */
[----:B------:R-:W-:Y:S02]  /*1f70*/  FFMA R100, R100, R70, R89 ;  /* 0x0000004664647223 */ /* 0x000fe40000000059 */
[C---:B------:R-:W-:Y:S02]  /*1f80*/  FFMA R66, R102.reuse, R66, R59 ;  /* 0x0000004266427223 */ /* 0x040fe4000000003b */
[----:B------:R-:W-:Y:S02]  /*1f90*/  FFMA R70, R102, R70, R63 ;  /* 0x0000004666467223 */ /* 0x000fe4000000003f */
[----:B------:R-:W-:-:S02]  /*1fa0*/  FFMA R43, R73, R93, R24 ;  /* 0x0000005d492b7223 */ /* 0x000fc40000000018 */
[----:B------:R-:W-:Y:S02]  /*1fb0*/  FFMA R93, R77, R93, R100 ;  /* 0x0000005d4d5d7223 */ /* 0x000fe40000000064 */
[-C--:B------:R-:W-:Y:S02]  /*1fc0*/  FFMA R73, R73, R95.reuse, R66 ;  /* 0x0000005f49497223 */ /* 0x080fe40000000042 */
[----:B------:R-:W-:Y:S02]  /*1fd0*/  FFMA R77, R77, R95, R70 ;  /* 0x0000005f4d4d7223 */ /* 0x000fe40000000046 */
[C---:B0-----:R-:W-:Y:S02]  /*1fe0*/  FFMA R43, R102.reuse, R16, R43 ;  /* 0x00000010662b7223 */ /* 0x041fe4000000002b */
[----:B-1----:R-:W-:Y:S02]  /*1ff0*/  FFMA R93, R102, R18, R93 ;  /* 0x00000012665d7223 */ /* 0x002fe4000000005d */
[----:B------:R-:W-:-:S02]  /*2000*/  FFMA R73, R104, R16, R73 ;  /* 0x0000001068497223 */ /* 0x000fc40000000049 */
[----:B------:R-:W-:Y:S01]  /*2010*/  FFMA R77, R104, R18, R77 ;  /* 0x00000012684d7223 */ /* 0x000fe2000000004d */
[----:B------:R-:W-:Y:S01]  /*2020*/  IADD3 R134, P1, R134, 0x48, RZ ;  /* 0x0000004886867810 */ /* 0x000fe20007f3e0ff */
[C---:B------:R-:W-:Y:S02]  /*2030*/  FFMA R16, R25.reuse, R50, R43 ;  /* 0x0000003219107223 */ /* 0x040fe4000000002b */
[----:B------:R-:W-:Y:S01]  /*2040*/  FFMA R18, R25, R54, R93 ;  /* 0x0000003619127223 */ /* 0x000fe2000000005d */
[----:B------:R-:W-:Y:S01]  /*2050*/  IADD3 R113, R113, 0x1, RZ ;  /* 0x0000000171717810 */ /* 0x000fe20007ffe0ff */
[C---:B------:R-:W-:Y:S02]  /*2060*/  FFMA R50, R20.reuse, R50, R73 ;  /* 0x0000003214327223 */ /* 0x040fe40000000049 */
[----:B------:R-:W-:Y:S01]  /*2070*/  FFMA R54, R20, R54, R77 ;  /* 0x0000003614367223 */ /* 0x000fe2000000004d */
[----:B------:R-:W-:Y:S01]  /*2080*/  IADD3.X R135, RZ, R135, RZ, P1, !PT ;  /* 0x00000087ff877210 */ /* 0x000fe20000ffe4ff */
[----:B------:R-:W-:Y:S01]  /*2090*/  FFMA R25, R57, R97, R16 ;  /* 0x0000006139197223 */ /* 0x000fe20000000010 */
[----:B------:R-:W-:Y:S01]  /*20a0*/  ISETP.NE.AND P1, PT, R113, 0x80, PT ;  /* 0x000000807100780c */ /* 0x000fe20003f25270 */
[----:B------:R-:W-:-:S02]  /*20b0*/  FFMA R50, R57, R99, R50 ;  /* 0x0000006339327223 */ /* 0x000fc40000000032 */
[C---:B------:R-:W-:Y:S02]  /*20c0*/  FFMA R97, R61.reuse, R97, R18 ;  /* 0x000000613d617223 */ /* 0x040fe40000000012 */
[----:B------:R-:W-:Y:S02]  /*20d0*/  FFMA R54, R61, R99, R54 ;  /* 0x000000633d367223 */ /* 0x000fe40000000036 */
[C---:B------:R-:W-:Y:S02]  /*20e0*/  FFMA R16, R20.reuse, R22, R21 ;  /* 0x0000001614107223 */ /* 0x040fe40000000015 */
[C---:B------:R-:W-:Y:S02]  /*20f0*/  FFMA R18, R20.reuse, R30, R23 ;  /* 0x0000001e14127223 */ /* 0x040fe40000000017 */
[C---:B------:R-:W-:Y:S02]  /*2100*/  FFMA R24, R20.reuse, R64, R25 ;  /* 0x0000004014187223 */ /* 0x040fe40000000019 */
[----:B------:R-:W-:-:S02]  /*2110*/  FFMA R20, R20, R68, R97 ;  /* 0x0000004414147223 */ /* 0x000fc40000000061 */
[C---:B--2---:R-:W-:Y:S02]  /*2120*/  FFMA R22, R31.reuse, R22, R29 ;  /* 0x000000161f167223 */ /* 0x044fe4000000001d */
[C---:B------:R-:W-:Y:S02]  /*2130*/  FFMA R30, R31.reuse, R30, R27 ;  /* 0x0000001e1f1e7223 */ /* 0x040fe4000000001b */
[C---:B------:R-:W-:Y:S02]  /*2140*/  FFMA R50, R31.reuse, R64, R50 ;  /* 0x000000401f327223 */ /* 0x040fe40000000032 */
[----:B------:R-:W-:Y:S02]  /*2150*/  FFMA R54, R31, R68, R54 ;  /* 0x000000441f367223 */ /* 0x000fe40000000036 */
[-C--:B------:R-:W-:Y:S02]  /*2160*/  FFMA R16, R33, R101.reuse, R16 ;  /* 0x0000006521107223 */ /* 0x080fe40000000010 */
[----:B------:R-:W-:-:S02]  /*2170*/  FFMA R18, R41, R101, R18 ;  /* 0x0000006529127223 */ /* 0x000fc40000000012 */
[-C--:B------:R-:W-:Y:S02]  /*2180*/  FFMA R24, R67, R101.reuse, R24 ;  /* 0x0000006543187223 */ /* 0x080fe40000000018 */
[----:B------:R-:W-:Y:S02]  /*2190*/  FFMA R20, R71, R101, R20 ;  /* 0x0000006547147223 */ /* 0x000fe40000000014 */
[-C--:B------:R-:W-:Y:S02]  /*21a0*/  FFMA R22, R33, R103.reuse, R22 ;  /* 0x0000006721167223 */ /* 0x080fe40000000016 */
[-C--:B------:R-:W-:Y:S02]  /*21b0*/  FFMA R30, R41, R103.reuse, R30 ;  /* 0x00000067291e7223 */ /* 0x080fe4000000001e */
[-C--:B------:R-:W-:Y:S02]  /*21c0*/  FFMA R50, R67, R103.reuse, R50 ;  /* 0x0000006743327223 */ /* 0x080fe40000000032 */
[----:B------:R-:W-:Y:S01]  /*21d0*/  FFMA R54, R71, R103, R54 ;  /* 0x0000006747367223 */ /* 0x000fe20000000036 */
[----:B------:R-:W-:Y:S01]  /*21e0*/  IADD3 R115, P2, R115, 0x1880, RZ ;  /* 0x0000188073737810 */ /* 0x000fe20007f5e0ff */
[----:B---3--:R-:W-:-:S02]  /*21f0*/  FFMA R16, R35, R36, R16 ;  /* 0x0000002423107223 */ /* 0x008fc40000000010 */
[C---:B------:R-:W-:Y:S02]  /*2200*/  FFMA R18, R35.reuse, R44, R18 ;  /* 0x0000002c23127223 */ /* 0x040fe40000000012 */
[C---:B------:R-:W-:Y:S02]  /*2210*/  FFMA R24, R35.reuse, R74, R24 ;  /* 0x0000004a23187223 */ /* 0x040fe40000000018 */
[----:B------:R-:W-:Y:S02]  /*2220*/  FFMA R20, R35, R78, R20 ;  /* 0x0000004e23147223 */ /* 0x000fe40000000014 */
[C---:B----4-:R-:W-:Y:S02]  /*2230*/  FFMA R22, R37.reuse, R36, R22 ;  /* 0x0000002425167223 */ /* 0x050fe40000000016 */
[C---:B------:R-:W-:Y:S02]  /*2240*/  FFMA R30, R37.reuse, R44, R30 ;  /* 0x0000002c251e7223 */ /* 0x040fe4000000001e */
[----:B------:R-:W-:-:S02]  /*2250*/  FFMA R50, R37, R74, R50 ;  /* 0x0000004a25327223 */ /* 0x000fc40000000032 */
[----:B------:R-:W-:Y:S01]  /*2260*/  FFMA R54, R37, R78, R54 ;  /* 0x0000004e25367223 */ /* 0x000fe20000000036 */
[----:B------:R-:W-:Y:S01]  /*2270*/  IADD3.X R112, RZ, R112, RZ, P2, !PT ;  /* 0x00000070ff707210 */ /* 0x000fe200017fe4ff */
[-C--:B------:R-:W-:Y:S02]  /*2280*/  FFMA R55, R39, R103.reuse, R16 ;  /* 0x0000006727377223 */ /* 0x080fe40000000010 */
[----:B------:R-:W-:Y:S02]  /*2290*/  FFMA R53, R47, R103, R18 ;  /* 0x000000672f357223 */ /* 0x000fe40000000012 */
[C---:B------:R-:W-:Y:S02]  /*22a0*/  FFMA R127, R103.reuse, R17, R24 ;  /* 0x00000011677f7223 */ /* 0x040fe40000000018 */
[----:B------:R-:W-:Y:S02]  /*22b0*/  FFMA R128, R103, R19, R20 ;  /* 0x0000001367807223 */ /* 0x000fe40000000014 */
[----:B------:R-:W-:-:S02]  /*22c0*/  FFMA R59, R39, R105, R22 ;  /* 0x00000069273b7223 */ /* 0x000fc40000000016 */
[----:B------:R-:W-:Y:S02]  /*22d0*/  FFMA R57, R47, R105, R30 ;  /* 0x000000692f397223 */ /* 0x000fe4000000001e */
[C---:B------:R-:W-:Y:S02]  /*22e0*/  FFMA R129, R105.reuse, R17, R50 ;  /* 0x0000001169817223 */ /* 0x040fe40000000032 */
[----:B------:R-:W-:Y:S01]  /*22f0*/  FFMA R132, R105, R19, R54 ;  /* 0x0000001369847223 */ /* 0x000fe20000000036 */
[----:B------:R-:W-:Y:S01]  /*2300*/  @!P1 CALL.REL.NOINC `(.L_x_4) ;  /* 0x0000001000009944 */ /* 0x000fe20003c00000 */
[----:B------:R-:W-:Y:S05]  /*2310*/  BRA `(.L_x_5) ;  /* 0xffffec5000007947 */ /* 0x000fea000383ffff */
.L_x_4:
[----:B------:R-:W0:Y:S01]  /*2320*/  S2R R3, SR_CTAID.X ;  /* 0x0000000000037919 */ /* 0x000e220000002500 */
[----:B------:R-:W-:Y:S02]  /*2330*/  MOV R2, RZ ;  /* 0x000000ff00027202 */ /* 0x000fe40000000f00 */
[----:B------:R-:W-:-:S03]  /*2340*/  LOP3.LUT R5, R0, 0x1, RZ, 0xc0, !PT ;  /* 0x0000000100057812 */ /* 0x000fc600078ec0ff */
[----:B0-----:R-:W-:Y:S01]  /*2350*/  IMAD.HI R4, R3, -0x6db6db6d, R2 ;  /* 0x9249249303047827 */ /* 0x001fe200078e0202 */
[----:B------:R-:W-:-:S04]  /*2360*/  SHF.R.S32.HI R2, RZ, 0x1, R0 ;  /* 0x00000001ff027819 */ /* 0x000fc80000011400 */
[----:B------:R-:W-:Y:S01]  /*2370*/  SHF.R.U32.HI R7, RZ, 0x1f, R4 ;  /* 0x0000001fff077819 */ /* 0x000fe20000011604 */
[----:B------:R-:W-:Y:S01]  /*2380*/  IMAD R2, R2, 0x188, R5 ;  /* 0x0000018802027824 */ /* 0x000fe200078e0205 */
[----:B------:R-:W-:Y:S02]  /*2390*/  HFMA2.MMA R5, -RZ, RZ, 0, 2.384185791015625e-07 ;  /* 0x00000004ff057435 */ /* 0x000fe400000001ff */
[----:B------:R-:W-:-:S05]  /*23a0*/  LEA.HI.SX32 R7, R4, R7, 0x1e ;  /* 0x0000000704077211 */ /* 0x000fca00078ff2ff */
[C---:B------:R-:W-:Y:S02]  /*23b0*/  IMAD R3, R7.reuse, -0x7, R3 ;  /* 0xfffffff907037824 */ /* 0x040fe400078e0203 */
[----:B------:R-:W-:-:S05]  /*23c0*/  IMAD R2, R7, 0x1c, R2 ;  /* 0x0000001c07027824 */ /* 0x000fca00078e0202 */
[----:B------:R-:W-:-:S05]  /*23d0*/  LEA R2, R3, R2, 0x1 ;  /* 0x0000000203027211 */ /* 0x000fca00078e08ff */
[----:B------:R-:W-:-:S05]  /*23e0*/  IMAD.WIDE R2, R2, R5, c[0x0][0x170] ;  /* 0x00005c0002027625 */ /* 0x000fca00078e0205 */
[----:B------:R-:W-:Y:S04]  /*23f0*/  STG.E [R2.64], R55 ;  /* 0x0000003702007986 */ /* 0x000fe8000c101904 */
[----:B------:R-:W-:Y:S04]  /*2400*/  STG.E [R2.64+0x18800], R53 ;  /* 0x0188003502007986 */ /* 0x000fe8000c101904 */
[----:B------:R-:W-:Y:S04]  /*2410*/  STG.E [R2.64+0x38], R59 ;  /* 0x0000383b02007986 */ /* 0x000fe8000c101904 */
[----:B------:R-:W-:Y:S04]  /*2420*/  STG.E [R2.64+0x18838], R57 ;  /* 0x0188383902007986 */ /* 0x000fe8000c101904 */
[----:B------:R-:W-:Y:S04]  /*2430*/  STG.E [R2.64+0x310], R127 ;  /* 0x0003107f02007986 */ /* 0x000fe8000c101904 */
[----:B------:R-:W-:Y:S04]  /*2440*/  STG.E [R2.64+0x18b10], R128 ;  /* 0x018b108002007986 */ /* 0x000fe8000c101904 */
[----:B------:R-:W-:Y:S04]  /*2450*/  STG.E [R2.64+0x348], R129 ;  /* 0x0003488102007986 */ /* 0x000fe8000c101904 */
[----:B------:R-:W-:Y:S01]  /*2460*/  STG.E [R2.64+0x18b48], R132 ;  /* 0x018b488402007986 */ /* 0x000fe2000c101904 */
[----:B------:R-:W-:Y:S05]  /*2470*/  EXIT ;  /* 0x000000000000794d */ /* 0x000fea0003800000 */
.L_x_6:
[----:B------:R-:W-:-:S00]  /*2480*/  BRA `(.L_x_6) ;  /* 0xfffffff000007947 */ /* 0x000fc0000383ffff */
[----:B------:R-:W-:-:S00]  /*2490*/  NOP ;  /* 0x0000000000007918 */ /* 0x000fc00000000000 */
        /* <DEDUP_REMOVED lines=14> */
.L_x_7:


//--------------------- .nv.shared.candidate4     --------------------------
	.section	.nv.shared.candidate4,"aw",@nobits
	.align	4
.nv.shared.candidate4:
	.zero		18632
